//
// Generated by NVIDIA NVVM Compiler
//
// Compiler Build ID: CL-36424714
// Cuda compilation tools, release 13.0, V13.0.88
// Based on NVVM 20.0.0
//

.version 9.0
.target sm_100
.address_size 64

	// .globl	VectorAddActor_kernel
// _ZZ21VectorAddActor_kernelE13shared_result has been demoted

.visible .entry VectorAddActor_kernel(
	.param .u64 .ptr .align 1 VectorAddActor_kernel_param_0,
	.param .u64 .ptr .align 1 VectorAddActor_kernel_param_1,
	.param .u64 .ptr .align 1 VectorAddActor_kernel_param_2,
	.param .u64 .ptr .align 1 VectorAddActor_kernel_param_3,
	.param .u32 VectorAddActor_kernel_param_4
)
.maxntid 256
.minnctapersm 2
{
	.local .align 8 .b8 	__local_depot0[544];
	.reg .b64 	%SP;
	.reg .b64 	%SPL;
	.reg .pred 	%p<45>;
	.reg .b16 	%rs<45>;
	.reg .b32 	%r<276>;
	.reg .b32 	%f<92>;
	.reg .b64 	%rd<65>;
	// demoted variable
	.shared .align 4 .b8 _ZZ21VectorAddActor_kernelE13shared_result[1024];
	mov.u64 	%SPL, __local_depot0;
	ld.param.u64 	%rd24, [VectorAddActor_kernel_param_0];
	ld.param.u64 	%rd25, [VectorAddActor_kernel_param_1];
	ld.param.u64 	%rd22, [VectorAddActor_kernel_param_2];
	cvta.to.global.u64 	%rd1, %rd25;
	cvta.to.global.u64 	%rd2, %rd24;
	add.u64 	%rd3, %SPL, 0;
	add.u64 	%rd4, %SPL, 272;
	mov.u32 	%r1, %tid.x;
	mov.u32 	%r54, %ctaid.x;
	// begin inline asm
	mov.u32 %r51, %envreg2;
	// end inline asm
	cvt.u64.u32 	%rd28, %r51;
	// begin inline asm
	mov.u32 %r52, %envreg1;
	// end inline asm
	cvt.u64.u32 	%rd29, %r52;
	shl.b64 	%rd30, %rd29, 32;
	or.b64  	%rd5, %rd30, %rd28;
	or.b32  	%r2, %r1, %r54;
	add.s64 	%rd6, %rd22, 4;
	mul.wide.u32 	%rd31, %r1, 4;
	add.s64 	%rd7, %rd3, %rd31;
	shl.b32 	%r55, %r1, 2;
	mov.u32 	%r56, _ZZ21VectorAddActor_kernelE13shared_result;
	add.s32 	%r3, %r56, %r55;
	add.s64 	%rd8, %rd4, 72;
	add.s64 	%rd9, %rd22, 16;
	add.s64 	%rd10, %rd22, 24;
	add.s64 	%rd11, %rd22, 12;
	mov.u32 	%r4, %nctaid.x;
	add.s64 	%rd12, %rd5, 4;
	mov.u32 	%r57, %tid.y;
	add.s32 	%r58, %r1, %r57;
	mov.u32 	%r59, %tid.z;
	or.b32  	%r5, %r58, %r59;
	mov.u32 	%r60, %nctaid.y;
	mul.lo.s32 	%r61, %r4, %r60;
	mov.u32 	%r62, %nctaid.z;
	mul.lo.s32 	%r63, %r61, %r62;
	mov.u32 	%r64, %ctaid.y;
	add.s32 	%r65, %r54, %r64;
	mov.u32 	%r66, %ctaid.z;
	neg.s32 	%r67, %r66;
	setp.eq.s32 	%p2, %r65, %r67;
	sub.s32 	%r68, -2147483647, %r63;
	selp.b32 	%r6, %r68, 1, %p2;
$L__BB0_1:
	// begin inline asm
	ld.acquire.sys.b32 %r69,[%rd6];
	// end inline asm
	setp.eq.s32 	%p3, %r69, 1;
	@%p3 bra 	$L__BB0_2;
	bra.uni 	$L__BB0_5;
$L__BB0_2:
	setp.ne.s32 	%p43, %r2, 0;
	@%p43 bra 	$L__BB0_9;
	add.s64 	%rd59, %rd22, 8;
	mov.b32 	%r257, 1;
	// begin inline asm
	st.release.sys.b32 [%rd59],%r257;
	// end inline asm
	bra.uni 	$L__BB0_9;
$L__BB0_4:
	mov.b32 	%r255, 1000;
	// begin inline asm
	nanosleep.u32 %r255;
	// end inline asm
$L__BB0_5:
	// begin inline asm
	ld.acquire.sys.b32 %r70,[%rd22];
	// end inline asm
	setp.ne.s32 	%p4, %r70, 0;
	@%p4 bra 	$L__BB0_10;
	// begin inline asm
	ld.acquire.sys.b32 %r254,[%rd6];
	// end inline asm
	setp.ne.s32 	%p41, %r254, 1;
	@%p41 bra 	$L__BB0_4;
	setp.ne.s32 	%p42, %r2, 0;
	@%p42 bra 	$L__BB0_9;
	add.s64 	%rd58, %rd22, 8;
	mov.b32 	%r256, 1;
	// begin inline asm
	st.release.sys.b32 [%rd58],%r256;
	// end inline asm
$L__BB0_9:
	ret;
$L__BB0_10:
	setp.ne.s32 	%p5, %r2, 0;
	mov.b32 	%r268, 0;
	@%p5 bra 	$L__BB0_14;
	ld.global.u64 	%rd34, [%rd2+16];
	// begin inline asm
	ld.relaxed.sys.b32 %r72,[%rd34];
	// end inline asm
	ld.global.u64 	%rd35, [%rd2+24];
	// begin inline asm
	ld.acquire.sys.b32 %r73,[%rd35];
	// end inline asm
	setp.eq.s32 	%p6, %r72, %r73;
	@%p6 bra 	$L__BB0_14;
	add.s32 	%r79, %r72, 1;
	ld.global.u32 	%r80, [%rd2+8];
	add.s32 	%r81, %r80, -1;
	and.b32  	%r77, %r81, %r79;
	ld.global.u64 	%rd36, [%rd2+16];
	// begin inline asm
	atom.cas.release.sys.b32 %r75,[%rd36],%r72,%r77;
	// end inline asm
	setp.ne.s32 	%p7, %r75, %r72;
	@%p7 bra 	$L__BB0_14;
	ld.global.u64 	%rd37, [%rd2];
	mul.wide.s32 	%rd38, %r72, 272;
	add.s64 	%rd39, %rd37, %rd38;
	ld.v2.b32 	{%r83, %r84}, [%rd39+264];
	ld.v2.b32 	{%r85, %r86}, [%rd39+256];
	ld.v2.b32 	{%r87, %r88}, [%rd39+248];
	ld.v2.b32 	{%r89, %r90}, [%rd39+240];
	ld.v2.b32 	{%r91, %r92}, [%rd39+232];
	ld.v2.b32 	{%r93, %r94}, [%rd39+224];
	ld.v2.b32 	{%r95, %r96}, [%rd39+216];
	ld.v2.b32 	{%r97, %r98}, [%rd39+208];
	ld.v2.b32 	{%r99, %r100}, [%rd39+200];
	ld.v2.b32 	{%r101, %r102}, [%rd39+192];
	ld.v2.b32 	{%r103, %r104}, [%rd39+184];
	ld.v2.b32 	{%r105, %r106}, [%rd39+176];
	ld.v2.b32 	{%r107, %r108}, [%rd39+168];
	ld.v2.b32 	{%r109, %r110}, [%rd39+160];
	ld.v2.b32 	{%r111, %r112}, [%rd39+152];
	ld.v2.b32 	{%r113, %r114}, [%rd39+144];
	ld.v2.b32 	{%r115, %r116}, [%rd39+136];
	ld.v2.b32 	{%r117, %r118}, [%rd39+128];
	ld.v2.b32 	{%r119, %r120}, [%rd39+120];
	ld.v2.b32 	{%r121, %r122}, [%rd39+112];
	ld.v2.b32 	{%r123, %r124}, [%rd39+104];
	ld.v2.b32 	{%r125, %r126}, [%rd39+96];
	ld.v2.b32 	{%r127, %r128}, [%rd39+88];
	ld.v2.b32 	{%r129, %r130}, [%rd39+80];
	ld.v2.b32 	{%r131, %r132}, [%rd39+72];
	ld.v2.b32 	{%r133, %r134}, [%rd39+64];
	ld.v2.b32 	{%r135, %r136}, [%rd39+56];
	ld.v2.b32 	{%r137, %r138}, [%rd39+48];
	mov.b64 	%rd40, {%r139, %r138};
	ld.u32 	%r263, [%rd39+44];
	ld.u32 	%r140, [%rd39+40];
	ld.v2.u32 	{%r266, %r141}, [%rd39+32];
	ld.v2.u32 	{%r142, %r265}, [%rd39+24];
	ld.u64 	%rd62, [%rd39+16];
	ld.u64 	%rd63, [%rd39+8];
	ld.u32 	%r267, [%rd39];
	st.local.u32 	[%rd3], %r267;
	st.local.u64 	[%rd3+8], %rd63;
	st.local.u64 	[%rd3+16], %rd62;
	st.local.v2.u32 	[%rd3+24], {%r142, %r265};
	st.local.v2.u32 	[%rd3+32], {%r266, %r141};
	st.local.u32 	[%rd3+40], %r140;
	st.local.u32 	[%rd3+44], %r263;
	st.local.v2.b32 	[%rd3+48], {%r137, %r138};
	st.local.v2.b32 	[%rd3+56], {%r135, %r136};
	st.local.v2.b32 	[%rd3+64], {%r133, %r134};
	st.local.v2.b32 	[%rd3+72], {%r131, %r132};
	st.local.v2.b32 	[%rd3+80], {%r129, %r130};
	st.local.v2.b32 	[%rd3+88], {%r127, %r128};
	st.local.v2.b32 	[%rd3+96], {%r125, %r126};
	st.local.v2.b32 	[%rd3+104], {%r123, %r124};
	st.local.v2.b32 	[%rd3+112], {%r121, %r122};
	st.local.v2.b32 	[%rd3+120], {%r119, %r120};
	st.local.v2.b32 	[%rd3+128], {%r117, %r118};
	st.local.v2.b32 	[%rd3+136], {%r115, %r116};
	st.local.v2.b32 	[%rd3+144], {%r113, %r114};
	st.local.v2.b32 	[%rd3+152], {%r111, %r112};
	st.local.v2.b32 	[%rd3+160], {%r109, %r110};
	st.local.v2.b32 	[%rd3+168], {%r107, %r108};
	st.local.v2.b32 	[%rd3+176], {%r105, %r106};
	st.local.v2.b32 	[%rd3+184], {%r103, %r104};
	st.local.v2.b32 	[%rd3+192], {%r101, %r102};
	st.local.v2.b32 	[%rd3+200], {%r99, %r100};
	st.local.v2.b32 	[%rd3+208], {%r97, %r98};
	st.local.v2.b32 	[%rd3+216], {%r95, %r96};
	st.local.v2.b32 	[%rd3+224], {%r93, %r94};
	st.local.v2.b32 	[%rd3+232], {%r91, %r92};
	st.local.v2.b32 	[%rd3+240], {%r89, %r90};
	st.local.v2.b32 	[%rd3+248], {%r87, %r88};
	st.local.v2.b32 	[%rd3+256], {%r85, %r86};
	st.local.v2.b32 	[%rd3+264], {%r83, %r84};
	{ .reg .b32 tmp; mov.b64 {tmp, %r264}, %rd40; }
	mov.b32 	%r268, 1;
$L__BB0_14:
	{ 
	.reg .pred 	%p1; 
	.reg .pred 	%p2; 
	setp.ne.u32 	%p1, %r268, 0; 
	bar.red.or.pred 	%p2, 0, %p1; 
	selp.u32 	%r143, 1, 0, %p2; 
	}
	setp.eq.s32 	%p8, %r143, 0;
	@%p8 bra 	$L__BB0_52;
	setp.ge.s32 	%p9, %r1, %r263;
	setp.gt.s32 	%p10, %r263, 25;
	or.pred  	%p11, %p9, %p10;
	@%p11 bra 	$L__BB0_17;
	ld.local.f32 	%f14, [%rd7+60];
	ld.local.f32 	%f15, [%rd7+160];
	add.f32 	%f16, %f14, %f15;
	st.shared.f32 	[%r3], %f16;
$L__BB0_17:
	setp.ne.s32 	%p12, %r2, 0;
	bar.sync 	0;
	@%p12 bra 	$L__BB0_53;
	st.local.u32 	[%rd4], %r267;
	st.local.u64 	[%rd4+8], %rd63;
	st.local.u64 	[%rd4+16], %rd62;
	mov.b32 	%r24, 1;
	st.local.v2.u32 	[%rd4+24], {%r24, %r266};
	st.local.u32 	[%rd4+32], %r265;
	st.local.u32 	[%rd4+44], %r263;
	cvt.u16.u32 	%rs40, %r263;
	shr.u32 	%r144, %r263, 8;
	cvt.u16.u32 	%rs39, %r144;
	{ .reg .b16 tmp; mov.b32 {tmp, %rs38}, %r263; }
	shr.u32 	%r145, %r263, 24;
	cvt.u16.u32 	%rs37, %r145;
	setp.eq.s32 	%p13, %r264, 0;
	@%p13 bra 	$L__BB0_34;
	setp.ne.s32 	%p14, %r264, 1;
	@%p14 bra 	$L__BB0_43;
	setp.lt.s32 	%p15, %r263, 1;
	mov.f32 	%f91, 0f00000000;
	@%p15 bra 	$L__BB0_33;
	add.s32 	%r147, %r263, -1;
	min.u32 	%r148, %r147, 24;
	add.s32 	%r26, %r148, 1;
	and.b32  	%r27, %r26, 15;
	setp.lt.u32 	%p16, %r263, 16;
	mov.f32 	%f91, 0f00000000;
	mov.b32 	%r273, 0;
	@%p16 bra 	$L__BB0_23;
	ld.shared.f32 	%f20, [_ZZ21VectorAddActor_kernelE13shared_result];
	add.f32 	%f21, %f20, 0f00000000;
	ld.shared.f32 	%f22, [_ZZ21VectorAddActor_kernelE13shared_result+4];
	add.f32 	%f23, %f21, %f22;
	ld.shared.f32 	%f24, [_ZZ21VectorAddActor_kernelE13shared_result+8];
	add.f32 	%f25, %f23, %f24;
	ld.shared.f32 	%f26, [_ZZ21VectorAddActor_kernelE13shared_result+12];
	add.f32 	%f27, %f25, %f26;
	ld.shared.f32 	%f28, [_ZZ21VectorAddActor_kernelE13shared_result+16];
	add.f32 	%f29, %f27, %f28;
	ld.shared.f32 	%f30, [_ZZ21VectorAddActor_kernelE13shared_result+20];
	add.f32 	%f31, %f29, %f30;
	ld.shared.f32 	%f32, [_ZZ21VectorAddActor_kernelE13shared_result+24];
	add.f32 	%f33, %f31, %f32;
	ld.shared.f32 	%f34, [_ZZ21VectorAddActor_kernelE13shared_result+28];
	add.f32 	%f35, %f33, %f34;
	ld.shared.f32 	%f36, [_ZZ21VectorAddActor_kernelE13shared_result+32];
	add.f32 	%f37, %f35, %f36;
	ld.shared.f32 	%f38, [_ZZ21VectorAddActor_kernelE13shared_result+36];
	add.f32 	%f39, %f37, %f38;
	ld.shared.f32 	%f40, [_ZZ21VectorAddActor_kernelE13shared_result+40];
	add.f32 	%f41, %f39, %f40;
	ld.shared.f32 	%f42, [_ZZ21VectorAddActor_kernelE13shared_result+44];
	add.f32 	%f43, %f41, %f42;
	ld.shared.f32 	%f44, [_ZZ21VectorAddActor_kernelE13shared_result+48];
	add.f32 	%f45, %f43, %f44;
	ld.shared.f32 	%f46, [_ZZ21VectorAddActor_kernelE13shared_result+52];
	add.f32 	%f47, %f45, %f46;
	ld.shared.f32 	%f48, [_ZZ21VectorAddActor_kernelE13shared_result+56];
	add.f32 	%f49, %f47, %f48;
	ld.shared.f32 	%f50, [_ZZ21VectorAddActor_kernelE13shared_result+60];
	add.f32 	%f91, %f49, %f50;
	mov.b32 	%r273, 16;
$L__BB0_23:
	setp.eq.s32 	%p17, %r27, 0;
	@%p17 bra 	$L__BB0_33;
	and.b32  	%r39, %r26, 7;
	setp.lt.u32 	%p18, %r27, 8;
	@%p18 bra 	$L__BB0_26;
	shl.b32 	%r150, %r273, 2;
	add.s32 	%r152, %r56, %r150;
	ld.shared.f32 	%f52, [%r152];
	add.f32 	%f53, %f91, %f52;
	ld.shared.f32 	%f54, [%r152+4];
	add.f32 	%f55, %f53, %f54;
	ld.shared.f32 	%f56, [%r152+8];
	add.f32 	%f57, %f55, %f56;
	ld.shared.f32 	%f58, [%r152+12];
	add.f32 	%f59, %f57, %f58;
	ld.shared.f32 	%f60, [%r152+16];
	add.f32 	%f61, %f59, %f60;
	ld.shared.f32 	%f62, [%r152+20];
	add.f32 	%f63, %f61, %f62;
	ld.shared.f32 	%f64, [%r152+24];
	add.f32 	%f65, %f63, %f64;
	ld.shared.f32 	%f66, [%r152+28];
	add.f32 	%f91, %f65, %f66;
	add.s32 	%r273, %r273, 8;
$L__BB0_26:
	setp.eq.s32 	%p19, %r39, 0;
	@%p19 bra 	$L__BB0_33;
	and.b32  	%r42, %r26, 3;
	setp.lt.u32 	%p20, %r39, 4;
	@%p20 bra 	$L__BB0_29;
	shl.b32 	%r153, %r273, 2;
	add.s32 	%r155, %r56, %r153;
	ld.shared.f32 	%f68, [%r155];
	add.f32 	%f69, %f91, %f68;
	ld.shared.f32 	%f70, [%r155+4];
	add.f32 	%f71, %f69, %f70;
	ld.shared.f32 	%f72, [%r155+8];
	add.f32 	%f73, %f71, %f72;
	ld.shared.f32 	%f74, [%r155+12];
	add.f32 	%f91, %f73, %f74;
	add.s32 	%r273, %r273, 4;
$L__BB0_29:
	setp.eq.s32 	%p21, %r42, 0;
	@%p21 bra 	$L__BB0_33;
	shl.b32 	%r156, %r273, 2;
	add.s32 	%r45, %r56, %r156;
	ld.shared.f32 	%f75, [%r45];
	add.f32 	%f91, %f91, %f75;
	setp.eq.s32 	%p22, %r42, 1;
	@%p22 bra 	$L__BB0_33;
	ld.shared.f32 	%f76, [%r45+4];
	add.f32 	%f91, %f91, %f76;
	setp.eq.s32 	%p23, %r42, 2;
	@%p23 bra 	$L__BB0_33;
	ld.shared.f32 	%f77, [%r45+8];
	add.f32 	%f91, %f91, %f77;
$L__BB0_33:
	mov.b32 	%r158, %f91;
	mov.b32 	%r159, 1;
	st.local.v2.u32 	[%rd4+44], {%r159, %r158};
	cvt.u16.u32 	%rs44, %r158;
	shr.u32 	%r160, %r158, 8;
	cvt.u16.u32 	%rs43, %r160;
	{ .reg .b16 tmp; mov.b32 {tmp, %rs42}, %r158; }
	shr.u32 	%r161, %r158, 24;
	cvt.u16.u32 	%rs41, %r161;
	mov.b16 	%rs40, 1;
	mov.b16 	%rs37, 0;
	mov.u16 	%rs38, %rs37;
	mov.u16 	%rs39, %rs37;
	bra.uni 	$L__BB0_43;
$L__BB0_34:
	setp.lt.s32 	%p24, %r263, 1;
	@%p24 bra 	$L__BB0_42;
	add.s32 	%r163, %r263, -1;
	min.u32 	%r164, %r163, 49;
	add.s32 	%r28, %r164, 1;
	and.b32  	%r29, %r28, 3;
	setp.lt.u32 	%p25, %r263, 4;
	mov.b32 	%r271, 0;
	@%p25 bra 	$L__BB0_38;
	and.b32  	%r271, %r28, 124;
	add.s32 	%r269, %r56, 8;
	neg.s32 	%r270, %r271;
	mov.u64 	%rd64, %rd8;
$L__BB0_37:
	ld.shared.f32 	%f78, [%r269+-8];
	st.local.f32 	[%rd64+-12], %f78;
	ld.shared.f32 	%f79, [%r269+-4];
	ld.shared.f32 	%f80, [%r269];
	st.local.v2.f32 	[%rd64+-8], {%f79, %f80};
	ld.shared.f32 	%f81, [%r269+4];
	st.local.f32 	[%rd64], %f81;
	add.s32 	%r270, %r270, 4;
	add.s32 	%r269, %r269, 16;
	add.s64 	%rd64, %rd64, 16;
	setp.ne.s32 	%p26, %r270, 0;
	@%p26 bra 	$L__BB0_37;
$L__BB0_38:
	setp.eq.s32 	%p27, %r29, 0;
	@%p27 bra 	$L__BB0_42;
	shl.b32 	%r167, %r271, 2;
	add.s32 	%r37, %r56, %r167;
	ld.shared.f32 	%f82, [%r37];
	mul.wide.u32 	%rd41, %r271, 4;
	add.s64 	%rd21, %rd4, %rd41;
	st.local.f32 	[%rd21+60], %f82;
	setp.eq.s32 	%p28, %r29, 1;
	@%p28 bra 	$L__BB0_42;
	ld.shared.f32 	%f83, [%r37+4];
	st.local.f32 	[%rd21+64], %f83;
	setp.eq.s32 	%p29, %r29, 2;
	@%p29 bra 	$L__BB0_42;
	ld.shared.f32 	%f84, [%r37+8];
	st.local.f32 	[%rd21+68], %f84;
$L__BB0_42:
	mov.b32 	%r169, 0;
	st.local.u32 	[%rd4+48], %r169;
	mov.b16 	%rs41, 0;
	mov.u16 	%rs42, %rs41;
	mov.u16 	%rs43, %rs41;
	mov.u16 	%rs44, %rs41;
$L__BB0_43:
	mov.b32 	%r275, 0;
$L__BB0_44:
	ld.global.u64 	%rd42, [%rd1+24];
	// begin inline asm
	ld.relaxed.sys.b32 %r171,[%rd42];
	// end inline asm
	add.s32 	%r173, %r171, 1;
	ld.global.u32 	%r174, [%rd1+8];
	add.s32 	%r175, %r174, -1;
	and.b32  	%r48, %r175, %r173;
	ld.global.u64 	%rd43, [%rd1+16];
	// begin inline asm
	ld.acquire.sys.b32 %r172,[%rd43];
	// end inline asm
	setp.eq.s32 	%p30, %r48, %r172;
	@%p30 bra 	$L__BB0_47;
	ld.global.u64 	%rd44, [%rd1+24];
	// begin inline asm
	atom.cas.release.sys.b32 %r176,[%rd44],%r171,%r48;
	// end inline asm
	setp.ne.s32 	%p31, %r176, %r171;
	@%p31 bra 	$L__BB0_47;
	ld.global.u64 	%rd45, [%rd1];
	mul.wide.s32 	%rd46, %r171, 272;
	add.s64 	%rd47, %rd45, %rd46;
	ld.local.u32 	%r179, [%rd4+60];
	ld.local.v2.b32 	{%r180, %r181}, [%rd4+64];
	ld.local.v2.b32 	{%r182, %r183}, [%rd4+72];
	ld.local.v2.b32 	{%r184, %r185}, [%rd4+80];
	ld.local.v2.b32 	{%r186, %r187}, [%rd4+88];
	ld.local.v2.b32 	{%r188, %r189}, [%rd4+96];
	ld.local.v2.b32 	{%r190, %r191}, [%rd4+104];
	ld.local.v2.b32 	{%r192, %r193}, [%rd4+112];
	ld.local.v2.b32 	{%r194, %r195}, [%rd4+120];
	ld.local.v2.b32 	{%r196, %r197}, [%rd4+128];
	ld.local.v2.b32 	{%r198, %r199}, [%rd4+136];
	ld.local.v2.b32 	{%r200, %r201}, [%rd4+144];
	ld.local.v2.b32 	{%r202, %r203}, [%rd4+152];
	ld.local.v2.b32 	{%r204, %r205}, [%rd4+160];
	ld.local.v2.b32 	{%r206, %r207}, [%rd4+168];
	ld.local.v2.b32 	{%r208, %r209}, [%rd4+176];
	ld.local.v2.b32 	{%r210, %r211}, [%rd4+184];
	ld.local.v2.b32 	{%r212, %r213}, [%rd4+192];
	ld.local.v2.b32 	{%r214, %r215}, [%rd4+200];
	ld.local.v2.b32 	{%r216, %r217}, [%rd4+208];
	ld.local.v2.b32 	{%r218, %r219}, [%rd4+216];
	ld.local.v2.b32 	{%r220, %r221}, [%rd4+224];
	ld.local.v2.b32 	{%r222, %r223}, [%rd4+232];
	ld.local.v2.b32 	{%r224, %r225}, [%rd4+240];
	ld.local.v2.b32 	{%r226, %r227}, [%rd4+248];
	ld.local.v2.b32 	{%r228, %r229}, [%rd4+256];
	ld.local.v2.b32 	{%r230, %r231}, [%rd4+264];
	st.u32 	[%rd47], %r267;
	st.u64 	[%rd47+8], %rd63;
	st.u64 	[%rd47+16], %rd62;
	st.v2.u32 	[%rd47+24], {%r24, %r266};
	st.u32 	[%rd47+32], %r265;
	cvt.u32.u16 	%r232, %rs37;
	cvt.u32.u16 	%r233, %rs38;
	prmt.b32 	%r234, %r233, %r232, 0x3340U;
	cvt.u32.u16 	%r235, %rs39;
	cvt.u32.u16 	%r236, %rs40;
	prmt.b32 	%r237, %r236, %r235, 0x3340U;
	prmt.b32 	%r238, %r237, %r234, 0x5410U;
	st.u32 	[%rd47+44], %r238;
	cvt.u32.u16 	%r239, %rs41;
	cvt.u32.u16 	%r240, %rs42;
	prmt.b32 	%r241, %r240, %r239, 0x3340U;
	cvt.u32.u16 	%r242, %rs43;
	cvt.u32.u16 	%r243, %rs44;
	prmt.b32 	%r244, %r243, %r242, 0x3340U;
	prmt.b32 	%r245, %r244, %r241, 0x5410U;
	st.u32 	[%rd47+48], %r245;
	st.u32 	[%rd47+60], %r179;
	st.v2.b32 	[%rd47+64], {%r180, %r181};
	st.v2.b32 	[%rd47+72], {%r182, %r183};
	st.v2.b32 	[%rd47+80], {%r184, %r185};
	st.v2.b32 	[%rd47+88], {%r186, %r187};
	st.v2.b32 	[%rd47+96], {%r188, %r189};
	st.v2.b32 	[%rd47+104], {%r190, %r191};
	st.v2.b32 	[%rd47+112], {%r192, %r193};
	st.v2.b32 	[%rd47+120], {%r194, %r195};
	st.v2.b32 	[%rd47+128], {%r196, %r197};
	st.v2.b32 	[%rd47+136], {%r198, %r199};
	st.v2.b32 	[%rd47+144], {%r200, %r201};
	st.v2.b32 	[%rd47+152], {%r202, %r203};
	st.v2.b32 	[%rd47+160], {%r204, %r205};
	st.v2.b32 	[%rd47+168], {%r206, %r207};
	st.v2.b32 	[%rd47+176], {%r208, %r209};
	st.v2.b32 	[%rd47+184], {%r210, %r211};
	st.v2.b32 	[%rd47+192], {%r212, %r213};
	st.v2.b32 	[%rd47+200], {%r214, %r215};
	st.v2.b32 	[%rd47+208], {%r216, %r217};
	st.v2.b32 	[%rd47+216], {%r218, %r219};
	st.v2.b32 	[%rd47+224], {%r220, %r221};
	st.v2.b32 	[%rd47+232], {%r222, %r223};
	st.v2.b32 	[%rd47+240], {%r224, %r225};
	st.v2.b32 	[%rd47+248], {%r226, %r227};
	st.v2.b32 	[%rd47+256], {%r228, %r229};
	st.v2.b32 	[%rd47+264], {%r230, %r231};
	mov.pred 	%p44, 0;
	bra.uni 	$L__BB0_48;
$L__BB0_47:
	mov.b32 	%r246, 100;
	// begin inline asm
	nanosleep.u32 %r246;
	// end inline asm
	mov.pred 	%p44, -1;
$L__BB0_48:
	add.s32 	%r49, %r275, 1;
	setp.lt.u32 	%p34, %r275, 99;
	and.pred  	%p35, %p44, %p34;
	mov.u32 	%r275, %r49;
	@%p35 bra 	$L__BB0_44;
	not.pred 	%p36, %p44;
	@%p36 bra 	$L__BB0_51;
	mov.b32 	%r248, 1;
	// begin inline asm
	atom.add.relaxed.sys.s32 %r247,[%rd11],%r248;
	// end inline asm
	bra.uni 	$L__BB0_53;
$L__BB0_51:
	mov.b64 	%rd50, 1;
	// begin inline asm
	atom.add.relaxed.sys.u64 %rd48,[%rd9],%rd50;
	// end inline asm
	// begin inline asm
	mov.u64 	%rd51, %clock64;
	// end inline asm
	// begin inline asm
	st.relaxed.sys.b64 [%rd10],%rd51;
	// end inline asm
	bra.uni 	$L__BB0_53;
$L__BB0_52:
	mov.b32 	%r249, 100;
	// begin inline asm
	nanosleep.u32 %r249;
	// end inline asm
$L__BB0_53:
	setp.lt.u32 	%p37, %r4, 2;
	@%p37 bra 	$L__BB0_1;
	setp.ne.s64 	%p38, %rd5, 0;
	@%p38 bra 	$L__BB0_56;
	// begin inline asm
	trap;
	// end inline asm
$L__BB0_56:
	setp.ne.s32 	%p39, %r5, 0;
	barrier.sync 	0;
	@%p39 bra 	$L__BB0_59;
	// begin inline asm
	atom.add.release.gpu.u32 %r250,[%rd12],%r6;
	// end inline asm
$L__BB0_58:
	// begin inline asm
	ld.acquire.gpu.u32 %r252,[%rd12];
	// end inline asm
	xor.b32  	%r253, %r252, %r250;
	setp.gt.s32 	%p40, %r253, -1;
	@%p40 bra 	$L__BB0_58;
$L__BB0_59:
	barrier.sync 	0;
	bra.uni 	$L__BB0_1;

}


// ===== COMPILED SASS (sm_100) =====

	.target	sm_100

	.elftype	@"ET_EXEC"


//--------------------- .note.nv.tkinfo           --------------------------
	.section	.note.nv.tkinfo,"",@"SHT_NOTE"
	.sectionflags	@"SHF_NOTE_NV_TKINFO"
	.tkinfo
        /*0018*/ 	.word	0x00000002
        /*0030*/ 	.string	""
        /*0030*/ 	.string	"ptxas"
        /*0030*/ 	.string	"Cuda compilation tools, release 13.0, V13.0.88"
        /*0030*/ 	.string	"Build cuda_13.0.r13.0/compiler.36424714_0"
        /*0030*/ 	.string	"-arch sm_100 -m 64 "



//--------------------- .note.nv.cuinfo           --------------------------
	.section	.note.nv.cuinfo,"",@"SHT_NOTE"
	.sectionflags	@"SHF_NOTE_NV_CUINFO"
        /*0018*/ 	.short	0x0002
        /*001a*/ 	.short	0x0064
        /*001c*/ 	.short	0x0082
	.zero		2


//--------------------- .nv.info                  --------------------------
	.section	.nv.info,"",@"SHT_CUDA_INFO"
	.align	4


	//----- nvinfo : EIATTR_REGCOUNT
	.align		4
        /*0000*/ 	.byte	0x04, 0x2f
        /*0002*/ 	.short	(.L_1 - .L_0)
	.align		4
.L_0:
        /*0004*/ 	.word	index@(VectorAddActor_kernel)
        /*0008*/ 	.word	0x00000064


	//----- nvinfo : EIATTR_FRAME_SIZE
	.align		4
.L_1:
        /*000c*/ 	.byte	0x04, 0x11
        /*000e*/ 	.short	(.L_3 - .L_2)
	.align		4
.L_2:
        /*0010*/ 	.word	index@(VectorAddActor_kernel)
        /*0014*/ 	.word	0x00000220


	//----- nvinfo : EIATTR_MIN_STACK_SIZE
	.align		4
.L_3:
        /*0018*/ 	.byte	0x04, 0x12
        /*001a*/ 	.short	(.L_5 - .L_4)
	.align		4
.L_4:
        /*001c*/ 	.word	index@(VectorAddActor_kernel)
        /*0020*/ 	.word	0x00000220
.L_5:


//--------------------- .nv.compat                --------------------------
	.section	.nv.compat,"",@"SHT_CUDA_COMPAT_INFO"
	.align	4
        /*0000*/ 	.byte	0x02, 0x09, 0x00, 0x00, 0x02, 0x02, 0x01, 0x00, 0x02, 0x05, 0x05, 0x00, 0x03, 0x07, 0x01, 0x01
        /*0010*/ 	.byte	0x02, 0x03, 0x00, 0x00, 0x02, 0x06, 0x01, 0x00, 0x04, 0x0b, 0x08, 0x00, 0x09, 0x00, 0x00, 0x00
        /*0020*/ 	.byte	0x00, 0x00, 0x00, 0x00


//--------------------- .nv.info.VectorAddActor_kernel --------------------------
	.section	.nv.info.VectorAddActor_kernel,"",@"SHT_CUDA_INFO"
	.sectionflags	@""
	.align	4


	//----- nvinfo : EIATTR_CUDA_API_VERSION
	.align		4
        /*0000*/ 	.byte	0x04, 0x37
        /*0002*/ 	.short	(.L_7 - .L_6)
.L_6:
        /*0004*/ 	.word	0x00000082


	//----- nvinfo : EIATTR_KPARAM_INFO
	.align		4
.L_7:
        /*0008*/ 	.byte	0x04, 0x17
        /*000a*/ 	.short	(.L_9 - .L_8)
.L_8:
        /*000c*/ 	.word	0x00000000
        /*0010*/ 	.short	0x0004
        /*0012*/ 	.short	0x0020
        /*0014*/ 	.byte	0x00, 0xf0, 0x11, 0x00


	//----- nvinfo : EIATTR_KPARAM_INFO
	.align		4
.L_9:
        /*0018*/ 	.byte	0x04, 0x17
        /*001a*/ 	.short	(.L_11 - .L_10)
.L_10:
        /*001c*/ 	.word	0x00000000
        /*0020*/ 	.short	0x0003
        /*0022*/ 	.short	0x0018
        /*0024*/ 	.byte	0x00, 0xf5, 0x21, 0x00


	//----- nvinfo : EIATTR_KPARAM_INFO
	.align		4
.L_11:
        /*0028*/ 	.byte	0x04, 0x17
        /*002a*/ 	.short	(.L_13 - .L_12)
.L_12:
        /*002c*/ 	.word	0x00000000
        /*0030*/ 	.short	0x0002
        /*0032*/ 	.short	0x0010
        /*0034*/ 	.byte	0x00, 0xf5, 0x21, 0x00


	//----- nvinfo : EIATTR_KPARAM_INFO
	.align		4
.L_13:
        /*0038*/ 	.byte	0x04, 0x17
        /*003a*/ 	.short	(.L_15 - .L_14)
.L_14:
        /*003c*/ 	.word	0x00000000
        /*0040*/ 	.short	0x0001
        /*0042*/ 	.short	0x0008
        /*0044*/ 	.byte	0x00, 0xf5, 0x21, 0x00


	//----- nvinfo : EIATTR_KPARAM_INFO
	.align		4
.L_15:
        /*0048*/ 	.byte	0x04, 0x17
        /*004a*/ 	.short	(.L_17 - .L_16)
.L_16:
        /*004c*/ 	.word	0x00000000
        /*0050*/ 	.short	0x0000
        /*0052*/ 	.short	0x0000
        /*0054*/ 	.byte	0x00, 0xf5, 0x21, 0x00


	//----- nvinfo : EIATTR_SPARSE_MMA_MASK
	.align		4
.L_17:
        /*0058*/ 	.byte	0x03, 0x50
        /*005a*/ 	.short	0x0000


	//----- nvinfo : EIATTR_MAXREG_COUNT
	.align		4
        /*005c*/ 	.byte	0x03, 0x1b
        /*005e*/ 	.short	0x0080


	//----- nvinfo : EIATTR_NUM_BARRIERS
	.align		4
        /*0060*/ 	.byte	0x02, 0x4c
        /*0062*/ 	.byte	0x01
	.zero		1


	//----- nvinfo : EIATTR_MERCURY_ISA_VERSION
	.align		4
        /*0064*/ 	.byte	0x03, 0x5f
        /*0066*/ 	.short	0x0101


	//----- nvinfo : EIATTR_UNUSED_LOAD_BYTE_OFFSET
	.align		4
        /*0068*/ 	.byte	0x04, 0x44
        /*006a*/ 	.short	(.L_19 - .L_18)


	//   ....[0]....
.L_18:
        /*006c*/ 	.word	0x00001120
        /*0070*/ 	.word	0x00000fff


	//   ....[1]....
        /*0074*/ 	.word	0x000018f0
        /*0078*/ 	.word	0x00000fff


	//----- nvinfo : EIATTR_INT_WARP_WIDE_INSTR_OFFSETS
	.align		4
.L_19:
        /*007c*/ 	.byte	0x04, 0x31
        /*007e*/ 	.short	(.L_21 - .L_20)


	//   ....[0]....
.L_20:
        /*0080*/ 	.word	0x000020f0


	//   ....[1]....
        /*0084*/ 	.word	0x00002160


	//   ....[2]....
        /*0088*/ 	.word	0x00002440


	//   ....[3]....
        /*008c*/ 	.word	0x00002500


	//----- nvinfo : EIATTR_COOP_GROUP_MASK_REGIDS
	.align		4
.L_21:
        /*0090*/ 	.byte	0x04, 0x29
        /*0092*/ 	.short	(.L_23 - .L_22)


	//   ....[0]....
.L_22:
        /*0094*/ 	.word	0xffffffff


	//   ....[1]....
        /*0098*/ 	.word	0xffffffff


	//   ....[2]....
        /*009c*/ 	.word	0x05000007


	//   ....[3]....
        /*00a0*/ 	.word	0x05000007


	//----- nvinfo : EIATTR_COOP_GROUP_INSTR_OFFSETS
	.align		4
.L_23:
        /*00a4*/ 	.byte	0x04, 0x28
        /*00a6*/ 	.short	(.L_25 - .L_24)


	//   ....[0]....
.L_24:
        /*00a8*/ 	.word	0x00002400


	//   ....[1]....
        /*00ac*/ 	.word	0x000025b0


	//   ....[2]....
        /*00b0*/ 	.word	0x00002730


	//   ....[3]....
        /*00b4*/ 	.word	0x000027f0


	//----- nvinfo : EIATTR_VRC_CTA_INIT_COUNT
	.align		4
.L_25:
        /*00b8*/ 	.byte	0x02, 0x4a
	.zero		1
	.zero		1


	//----- nvinfo : EIATTR_EXIT_INSTR_OFFSETS
	.align		4
        /*00bc*/ 	.byte	0x04, 0x1c
        /*00be*/ 	.short	(.L_27 - .L_26)


	//   ....[0]....
.L_26:
        /*00c0*/ 	.word	0x00000430


	//   ....[1]....
        /*00c4*/ 	.word	0x000004a0


	//   ....[2]....
        /*00c8*/ 	.word	0x00002640


	//   ....[3]....
        /*00cc*/ 	.word	0x000026b0


	//----- nvinfo : EIATTR_MAX_THREADS
	.align		4
.L_27:
        /*00d0*/ 	.byte	0x04, 0x05
        /*00d2*/ 	.short	(.L_29 - .L_28)
.L_28:
        /*00d4*/ 	.word	0x00000100
        /*00d8*/ 	.word	0x00000001
        /*00dc*/ 	.word	0x00000001


	//----- nvinfo : EIATTR_CRS_STACK_SIZE
	.align		4
.L_29:
        /*00e0*/ 	.byte	0x04, 0x1e
        /*00e2*/ 	.short	(.L_31 - .L_30)
.L_30:
        /*00e4*/ 	.word	0x00000000


	//----- nvinfo : EIATTR_CBANK_PARAM_SIZE
	.align		4
.L_31:
        /*00e8*/ 	.byte	0x03, 0x19
        /*00ea*/ 	.short	0x0024


	//----- nvinfo : EIATTR_PARAM_CBANK
	.align		4
        /*00ec*/ 	.byte	0x04, 0x0a
        /*00ee*/ 	.short	(.L_33 - .L_32)
	.align		4
.L_32:
        /*00f0*/ 	.word	index@(.nv.constant0.VectorAddActor_kernel)
        /*00f4*/ 	.short	0x0380
        /*00f6*/ 	.short	0x0024


	//----- nvinfo : EIATTR_SW_WAR
	.align		4
.L_33:
        /*00f8*/ 	.byte	0x04, 0x36
        /*00fa*/ 	.short	(.L_35 - .L_34)
.L_34:
        /*00fc*/ 	.word	0x00000008
.L_35:


//--------------------- .nv.callgraph             --------------------------
	.section	.nv.callgraph,"",@"SHT_CUDA_CALLGRAPH"
	.align	4
	.sectionentsize	8
	.align		4
        /*0000*/ 	.word	0x00000000
	.align		4
        /*0004*/ 	.word	0xffffffff
	.align		4
        /*0008*/ 	.word	0x00000000
	.align		4
        /*000c*/ 	.word	0xfffffffe
	.align		4
        /*0010*/ 	.word	0x00000000
	.align		4
        /*0014*/ 	.word	0xfffffffd
	.align		4
        /*0018*/ 	.word	0x00000000
	.align		4
        /*001c*/ 	.word	0xfffffffc


//--------------------- .text.VectorAddActor_kernel --------------------------
	.section	.text.VectorAddActor_kernel,"ax",@progbits
	.align	128
        .global         VectorAddActor_kernel
        .type           VectorAddActor_kernel,@function
        .size           VectorAddActor_kernel,(.L_x_57 - VectorAddActor_kernel)
        .other          VectorAddActor_kernel,@"STO_CUDA_ENTRY STV_DEFAULT"
VectorAddActor_kernel:
.text.VectorAddActor_kernel:
[----:B------:R-:W0:Y:S08]  /*0000*/  LDC R1, c[0x0][0x37c] ;  /* 0x0000df00ff017b82 */ /* 0x000e300000000800 */
[----:B------:R-:W1:Y:S01]  /*0010*/  LDC.64 R2, c[0x0][0x390] ;  /* 0x0000e400ff027b82 */ /* 0x000e620000000a00 */
[----:B------:R-:W1:Y:S01]  /*0020*/  LDCU.64 UR14, c[0x0][0x358] ;  /* 0x00006b00ff0e77ac */ /* 0x000e620008000a00 */
[----:B0-----:R-:W-:Y:S01]  /*0030*/  VIADD R1, R1, 0xfffffde0 ;  /* 0xfffffde001017836 */ /* 0x001fe20000000000 */
[----:B------:R-:W0:Y:S05]  /*0040*/  LDCU UR16, c[0x0][0x370] ;  /* 0x00006e00ff1077ac */ /* 0x000e2a0008000800 */
[----:B------:R-:W-:Y:S01]  /*0050*/  S2UR UR13, SR_CTAID.X ;  /* 0x00000000000d79c3 */ /* 0x000fe20000002500 */
[----:B------:R-:W2:Y:S01]  /*0060*/  LDCU.64 UR10, c[0x0][0x390] ;  /* 0x00007200ff0a77ac */ /* 0x000ea20008000a00 */
[----:B-1----:R-:W3:Y:S04]  /*0070*/  LD.E.STRONG.SYS R2, desc[UR14][R2.64+0x4] ;  /* 0x0000040e02027980 */ /* 0x002ee8000c115900 */
[----:B---3--:R-:W-:Y:S02]  /*0080*/  CCTL.IVALL ;  /* 0x00000000ff00798f */ /* 0x008fe40002000000 */
[----:B------:R-:W1:Y:S01]  /*0090*/  S2UR UR5, SR_CTAID.Y ;  /* 0x00000000000579c3 */ /* 0x000e620000002600 */
[----:B------:R-:W3:Y:S01]  /*00a0*/  LDCU UR4, c[0x0][0x374] ;  /* 0x00006e80ff0477ac */ /* 0x000ee20008000800 */
[----:B------:R-:W4:Y:S01]  /*00b0*/  S2R R72, SR_TID.X ;  /* 0x0000000000487919 */ /* 0x000f220000002100 */
[----:B------:R-:W5:Y:S05]  /*00c0*/  LDCU UR7, c[0x0][0x378] ;  /* 0x00006f00ff0777ac */ /* 0x000f6a0008000800 */
[----:B------:R-:W5:Y:S01]  /*00d0*/  S2UR UR8, SR_CTAID.Z ;  /* 0x00000000000879c3 */ /* 0x000f620000002700 */
[----:B0-----:R-:W-:-:S02]  /*00e0*/  UIADD3 UR12, UPT, UPT, URZ, -UR16, URZ ;  /* 0x80000010ff0c7290 */ /* 0x001fc4000fffe0ff */
[----:B--2---:R-:W-:-:S05]  /*00f0*/  UIADD3 UR9, UP0, UPT, UR10, 0x4, URZ ;  /* 0x000000040a097890 */ /* 0x004fca000ff1e0ff */
[----:B------:R-:W0:Y:S01]  /*0100*/  S2UR UR6, SR_CgaCtaId ;  /* 0x00000000000679c3 */ /* 0x000e220000008800 */
[----:B---3--:R-:W-:-:S03]  /*0110*/  UIMAD UR12, UR12, UR4, URZ ;  /* 0x000000040c0c72a4 */ /* 0x008fc6000f8e02ff */
[----:B------:R-:W-:Y:S01]  /*0120*/  UMOV UR4, 0x400 ;  /* 0x0000040000047882 */ /* 0x000fe20000000000 */
[----:B-1----:R-:W-:Y:S02]  /*0130*/  UIADD3 UR5, UPT, UPT, UR13, UR5, URZ ;  /* 0x000000050d057290 */ /* 0x002fe4000fffe0ff */
[----:B-----5:R-:W-:Y:S02]  /*0140*/  UIADD3 UR10, UPT, UPT, -UR8, URZ, URZ ;  /* 0x000000ff080a7290 */ /* 0x020fe4000fffe1ff */
[----:B------:R-:W-:Y:S01]  /*0150*/  UIADD3.X UR8, UPT, UPT, URZ, UR11, URZ, UP0, !UPT ;  /* 0x0000000bff087290 */ /* 0x000fe200087fe4ff */
[----:B----4-:R-:W-:Y:S01]  /*0160*/  LOP3.LUT R78, R72, UR13, RZ, 0xfc, !PT ;  /* 0x0000000d484e7c12 */ /* 0x010fe2000f8efcff */
[----:B------:R-:W-:Y:S02]  /*0170*/  UISETP.NE.AND UP0, UPT, UR5, UR10, UPT ;  /* 0x0000000a0500728c */ /* 0x000fe4000bf05270 */
[----:B------:R-:W-:Y:S02]  /*0180*/  UIMAD UR5, UR7, UR12, -0x7fffffff ;  /* 0x80000001070574a4 */ /* 0x000fe4000f8e020c */
[----:B0-----:R-:W-:-:S02]  /*0190*/  ULEA UR7, UR6, UR4, 0x18 ;  /* 0x0000000406077291 */ /* 0x001fc4000f8ec0ff */
[----:B------:R-:W-:Y:S01]  /*01a0*/  USEL UR6, UR5, 0x1, !UP0 ;  /* 0x0000000105067887 */ /* 0x000fe2000c000000 */
[----:B------:R-:W-:-:S13]  /*01b0*/  ISETP.NE.AND P0, PT, R2, 0x1, PT ;  /* 0x000000010200780c */ /* 0x000fda0003f05270 */
[----:B------:R-:W-:Y:S05]  /*01c0*/  @!P0 BRA `(.L_x_0) ;  /* 0x0000002400188947 */ /* 0x000fea0003800000 */
[----:B------:R-:W0:Y:S01]  /*01d0*/  S2R R3, SR_TID.Y ;  /* 0x0000000000037919 */ /* 0x000e220000002200 */
[----:B------:R-:W-:-:S05]  /*01e0*/  CS2R.32 R68, SR_CgaSize ;  /* 0x0000000000447805 */ /* 0x000fca0000008a00 */
[----:B------:R-:W-:-:S06]  /*01f0*/  IMAD R68, R68, -0xa0, RZ ;  /* 0xffffff6044447824 */ /* 0x000fcc00078e02ff */
[----:B------:R-:W1:Y:S01]  /*0200*/  LDC R68, c[0x0][R68+0x258] ;  /* 0x0000960044447b82 */ /* 0x000e620000000800 */
[----:B------:R-:W-:Y:S01]  /*0210*/  IMAD.U32 R73, RZ, RZ, UR7 ;  /* 0x00000007ff497e24 */ /* 0x000fe2000f8e00ff */
[----:B------:R-:W-:Y:S01]  /*0220*/  IADD3 R74, PT, PT, R1, 0x110, RZ ;  /* 0x00000110014a7810 */ /* 0x000fe20007ffe0ff */
[----:B------:R-:W2:Y:S01]  /*0230*/  S2R R5, SR_TID.Z ;  /* 0x0000000000057919 */ /* 0x000ea20000002300 */
[----:B------:R-:W-:Y:S02]  /*0240*/  IMAD.U32 R70, RZ, RZ, UR9 ;  /* 0x00000009ff467e24 */ /* 0x000fe4000f8e00ff */
[----:B------:R-:W-:Y:S01]  /*0250*/  IMAD.U32 R71, RZ, RZ, UR8 ;  /* 0x00000008ff477e24 */ /* 0x000fe2000f8e00ff */
[----:B------:R-:W-:-:S05]  /*0260*/  CS2R.32 R69, SR_CgaSize ;  /* 0x0000000000457805 */ /* 0x000fca0000008a00 */
[----:B------:R-:W-:-:S06]  /*0270*/  IMAD R69, R69, -0xa0, RZ ;  /* 0xffffff6045457824 */ /* 0x000fcc00078e02ff */
[----:B------:R-:W3:Y:S01]  /*0280*/  LDC R69, c[0x0][R69+0x254] ;  /* 0x0000950045457b82 */ /* 0x000ee20000000800 */
[----:B------:R-:W-:Y:S02]  /*0290*/  VIADD R75, R1, 0x158 ;  /* 0x00000158014b7836 */ /* 0x000fe40000000000 */
[C---:B------:R-:W-:Y:S02]  /*02a0*/  IMAD R76, R72.reuse, 0x4, R1 ;  /* 0x00000004484c7824 */ /* 0x040fe400078e0201 */
[C---:B------:R-:W-:Y:S02]  /*02b0*/  IMAD R77, R72.reuse, 0x4, R73 ;  /* 0x00000004484d7824 */ /* 0x040fe400078e0249 */
[----:B0-----:R-:W-:-:S05]  /*02c0*/  IMAD.IADD R0, R72, 0x1, R3 ;  /* 0x0000000148007824 */ /* 0x001fca00078e0203 */
[----:B--2---:R-:W-:-:S13]  /*02d0*/  LOP3.LUT P1, RZ, R0, R5, RZ, 0xfc, !PT ;  /* 0x0000000500ff7212 */ /* 0x004fda000782fcff */
.L_x_50:
[----:B----4-:R-:W0:Y:S02]  /*02e0*/  LDC.64 R18, c[0x0][0x390] ;  /* 0x0000e400ff127b82 */ /* 0x010e240000000a00 */
[----:B0-----:R-:W2:Y:S04]  /*02f0*/  LD.E.STRONG.SYS R7, desc[UR14][R18.64] ;  /* 0x0000000e12077980 */ /* 0x001ea8000c115900 */
[----:B--2---:R-:W-:Y:S01]  /*0300*/  CCTL.IVALL ;  /* 0x00000000ff00798f */ /* 0x004fe20002000000 */
[----:B------:R-:W-:Y:S05]  /*0310*/  YIELD ;  /* 0x0000000000007946 */ /* 0x000fea0003800000 */
[----:B------:R-:W-:Y:S01]  /*0320*/  BSSY B0, `(.L_x_1) ;  /* 0x0000019000007945 */ /* 0x000fe20003800000 */
[----:B------:R-:W-:-:S13]  /*0330*/  ISETP.NE.AND P0, PT, R7, RZ, PT ;  /* 0x000000ff0700720c */ /* 0x000fda0003f05270 */
[----:B------:R-:W-:Y:S05]  /*0340*/  @P0 BRA `(.L_x_2) ;  /* 0x0000000000580947 */ /* 0x000fea0003800000 */
[----:B------:R-:W-:Y:S01]  /*0350*/  BSSY B1, `(.L_x_3) ;  /* 0x000000b000017945 */ /* 0x000fe20003800000 */
.L_x_5:
[----:B------:R-:W2:Y:S04]  /*0360*/  LD.E.STRONG.SYS R7, desc[UR14][R70.64] ;  /* 0x0000000e46077980 */ /* 0x000ea8000c115900 */
[----:B--2---:R-:W-:Y:S01]  /*0370*/  CCTL.IVALL ;  /* 0x00000000ff00798f */ /* 0x004fe20002000000 */
[----:B------:R-:W-:Y:S05]  /*0380*/  YIELD ;  /* 0x0000000000007946 */ /* 0x000fea0003800000 */
[----:B------:R-:W-:-:S13]  /*0390*/  ISETP.NE.AND P0, PT, R7, 0x1, PT ;  /* 0x000000010700780c */ /* 0x000fda0003f05270 */
[----:B------:R-:W-:Y:S05]  /*03a0*/  @!P0 BRA `(.L_x_4) ;  /* 0x00000000001c8947 */ /* 0x000fea0003800000 */
[----:B------:R-:W-:Y:S05]  /*03b0*/  NANOSLEEP 0x3e8 ;  /* 0x000003e80000795d */ /* 0x000fea0003800000 */
[----:B------:R-:W2:Y:S04]  /*03c0*/  LD.E.STRONG.SYS R7, desc[UR14][R18.64] ;  /* 0x0000000e12077980 */ /* 0x000ea8000c115900 */
[----:B--2---:R-:W-:Y:S01]  /*03d0*/  CCTL.IVALL ;  /* 0x00000000ff00798f */ /* 0x004fe20002000000 */
[----:B------:R-:W-:-:S13]  /*03e0*/  ISETP.NE.AND P0, PT, R7, RZ, PT ;  /* 0x000000ff0700720c */ /* 0x000fda0003f05270 */
[----:B------:R-:W-:Y:S05]  /*03f0*/  @!P0 BRA `(.L_x_5) ;  /* 0xfffffffc00d88947 */ /* 0x000fea000383ffff */
[----:B------:R-:W-:Y:S05]  /*0400*/  BSYNC B1 ;  /* 0x0000000000017941 */ /* 0x000fea0003800000 */
.L_x_3:
[----:B------:R-:W-:Y:S05]  /*0410*/  BRA `(.L_x_2) ;  /* 0x0000000000247947 */ /* 0x000fea0003800000 */
.L_x_4:
[----:B------:R-:W-:-:S13]  /*0420*/  ISETP.NE.AND P0, PT, R78, RZ, PT ;  /* 0x000000ff4e00720c */ /* 0x000fda0003f05270 */
[----:B------:R-:W-:Y:S05]  /*0430*/  @P0 EXIT ;  /* 0x000000000000094d */ /* 0x000fea0003800000 */
[----:B------:R-:W0:Y:S01]  /*0440*/  LDC.64 R2, c[0x0][0x390] ;  /* 0x0000e400ff027b82 */ /* 0x000e220000000a00 */
[----:B------:R-:W-:Y:S01]  /*0450*/  IMAD.MOV.U32 R5, RZ, RZ, 0x1 ;  /* 0x00000001ff057424 */ /* 0x000fe200078e00ff */
[----:B------:R-:W-:Y:S06]  /*0460*/  MEMBAR.ALL.SYS ;  /* 0x0000000000007992 */ /* 0x000fec000000b000 */
[----:B------:R-:W-:-:S00]  /*0470*/  ERRBAR ;  /* 0x00000000000079ab */ /* 0x000fc00000000000 */
[----:B------:R-:W-:Y:S06]  /*0480*/  CGAERRBAR ;  /* 0x00000000000075ab */ /* 0x000fec0000000000 */
[----:B0-----:R-:W-:Y:S01]  /*0490*/  ST.E.STRONG.SYS desc[UR14][R2.64+0x8], R5 ;  /* 0x0000080502007985 */ /* 0x001fe2000c11590e */
[----:B------:R-:W-:Y:S05]  /*04a0*/  EXIT ;  /* 0x000000000000794d */ /* 0x000fea0003800000 */
.L_x_2:
[----:B------:R-:W-:Y:S05]  /*04b0*/  BSYNC B0 ;  /* 0x0000000000007941 */ /* 0x000fea0003800000 */
.L_x_1:
[----:B------:R-:W-:Y:S01]  /*04c0*/  ISETP.NE.AND P2, PT, R78, RZ, PT ;  /* 0x000000ff4e00720c */ /* 0x000fe20003f45270 */
[----:B------:R-:W-:Y:S01]  /*04d0*/  BSSY B2, `(.L_x_6) ;  /* 0x000020f000027945 */ /* 0x000fe20003800000 */
[----:B------:R-:W-:-:S11]  /*04e0*/  PLOP3.LUT P0, PT, PT, PT, PT, 0x8, 0x80 ;  /* 0x000000000080781c */ /* 0x000fd60003f0e170 */
[----:B------:R-:W-:Y:S05]  /*04f0*/  @P2 BRA `(.L_x_7) ;  /* 0x0000000400642947 */ /* 0x000fea0003800000 */
[----:B------:R-:W0:Y:S02]  /*0500*/  LDC.64 R22, c[0x0][0x380] ;  /* 0x0000e000ff167b82 */ /* 0x000e240000000a00 */
[----:B0-----:R-:W2:Y:S04]  /*0510*/  LDG.E.64 R18, desc[UR14][R22.64+0x10] ;  /* 0x0000100e16127981 */ /* 0x001ea8000c1e1b00 */
[----:B------:R-:W4:Y:S04]  /*0520*/  LDG.E.64 R20, desc[UR14][R22.64+0x18] ;  /* 0x0000180e16147981 */ /* 0x000f28000c1e1b00 */
[----:B--2---:R-:W2:Y:S04]  /*0530*/  LD.E.STRONG.SYS R84, desc[UR14][R18.64] ;  /* 0x0000000e12547980 */ /* 0x004ea8000c115900 */
[----:B----4-:R-:W4:Y:S04]  /*0540*/  LD.E.STRONG.SYS R21, desc[UR14][R20.64] ;  /* 0x0000000e14157980 */ /* 0x010f28000c115900 */
[----:B----4-:R-:W-:Y:S01]  /*0550*/  CCTL.IVALL ;  /* 0x00000000ff00798f */ /* 0x010fe20002000000 */
[----:B--2---:R-:W-:-:S13]  /*0560*/  ISETP.NE.AND P3, PT, R84, R21, PT ;  /* 0x000000155400720c */ /* 0x004fda0003f65270 */
[----:B------:R-:W-:Y:S05]  /*0570*/  @!P3 BRA `(.L_x_7) ;  /* 0x000000040044b947 */ /* 0x000fea0003800000 */
[----:B------:R-:W2:Y:S01]  /*0580*/  LDG.E R7, desc[UR14][R22.64+0x8] ;  /* 0x0000080e16077981 */ /* 0x000ea2000c1e1900 */
[----:B------:R-:W-:Y:S01]  /*0590*/  VIADD R85, R84, 0x1 ;  /* 0x0000000154557836 */ /* 0x000fe20000000000 */
[----:B--2---:R-:W-:-:S04]  /*05a0*/  IADD3 R8, PT, PT, R7, -0x1, RZ ;  /* 0xffffffff07087810 */ /* 0x004fc80007ffe0ff */
[----:B------:R-:W-:Y:S01]  /*05b0*/  LOP3.LUT R85, R8, R85, RZ, 0xc0, !PT ;  /* 0x0000005508557212 */ /* 0x000fe200078ec0ff */
[----:B------:R-:W-:Y:S06]  /*05c0*/  MEMBAR.ALL.SYS ;  /* 0x0000000000007992 */ /* 0x000fec000000b000 */
[----:B------:R-:W-:-:S00]  /*05d0*/  ERRBAR ;  /* 0x00000000000079ab */ /* 0x000fc00000000000 */
[----:B------:R-:W-:Y:S06]  /*05e0*/  CGAERRBAR ;  /* 0x00000000000075ab */ /* 0x000fec0000000000 */
[----:B------:R-:W2:Y:S02]  /*05f0*/  ATOM.E.CAS.STRONG.SYS PT, R85, [R18], R84, R85 ;  /* 0x000000541255738b */ /* 0x000ea400001f4155 */
[----:B--2---:R-:W-:-:S13]  /*0600*/  ISETP.NE.AND P3, PT, R85, R84, PT ;  /* 0x000000545500720c */ /* 0x004fda0003f65270 */
[----:B------:R-:W-:Y:S05]  /*0610*/  @P3 BRA `(.L_x_7) ;  /* 0x00000004001c3947 */ /* 0x000fea0003800000 */
[----:B------:R-:W2:Y:S02]  /*0620*/  LDG.E.64 R2, desc[UR14][R22.64] ;  /* 0x0000000e16027981 */ /* 0x000ea4000c1e1b00 */
[----:B--2---:R-:W-:-:S05]  /*0630*/  IMAD.WIDE R84, R84, 0x110, R2 ;  /* 0x0000011054547825 */ /* 0x004fca00078e0202 */
[----:B------:R-:W2:Y:S04]  /*0640*/  LD.E.64 R82, desc[UR14][R84.64+0x38] ;  /* 0x0000380e54527980 */ /* 0x000ea8000c101b00 */
[----:B------:R-:W4:Y:S04]  /*0650*/  LD.E.64 R80, desc[UR14][R84.64+0x40] ;  /* 0x0000400e54507980 */ /* 0x000f28000c101b00 */
[----:B------:R-:W5:Y:S04]  /*0660*/  LD.E.64 R66, desc[UR14][R84.64+0x48] ;  /* 0x0000480e54427980 */ /* 0x000f68000c101b00 */
[----:B------:R-:W3:Y:S04]  /*0670*/  LD.E.64 R64, desc[UR14][R84.64+0x50] ;  /* 0x0000500e54407980 */ /* 0x000ee8000c101b00 */
        /* <DEDUP_REMOVED lines=27> */
[----:B------:R-:W3:Y:S04]  /*0830*/  LD.E R0, desc[UR14][R84.64] ;  /* 0x0000000e54007980 */ /* 0x000ee8000c101900 */
[----:B------:R-:W3:Y:S04]  /*0840*/  LD.E.64 R4, desc[UR14][R84.64+0x8] ;  /* 0x0000080e54047980 */ /* 0x000ee8000c101b00 */
[----:B------:R-:W3:Y:S01]  /*0850*/  LD.E.64 R2, desc[UR14][R84.64+0x10] ;  /* 0x0000100e54027980 */ /* 0x000ee2000c101b00 */
[----:B------:R-:W-:-:S03]  /*0860*/  PLOP3.LUT P0, PT, PT, PT, PT, 0x80, 0x8 ;  /* 0x000000000008781c */ /* 0x000fc60003f0f070 */
[----:B--2---:R0:W-:Y:S04]  /*0870*/  STL.64 [R1+0x38], R82 ;  /* 0x0000385201007387 */ /* 0x0041e80000100a00 */
[----:B----4-:R0:W-:Y:S04]  /*0880*/  STL.64 [R1+0x40], R80 ;  /* 0x0000405001007387 */ /* 0x0101e80000100a00 */
[----:B-----5:R0:W-:Y:S04]  /*0890*/  STL.64 [R1+0x48], R66 ;  /* 0x0000484201007387 */ /* 0x0201e80000100a00 */
[----:B---3--:R0:W-:Y:S04]  /*08a0*/  STL.64 [R1+0x50], R64 ;  /* 0x0000504001007387 */ /* 0x0081e80000100a00 */
[----:B------:R0:W-:Y:S04]  /*08b0*/  STL.64 [R1+0x58], R62 ;  /* 0x0000583e01007387 */ /* 0x0001e80000100a00 */
        /* <DEDUP_REMOVED lines=26> */
[----:B------:R0:W-:Y:S04]  /*0a60*/  STL [R1], R0 ;  /* 0x0000000001007387 */ /* 0x0001e80000100800 */
[----:B------:R0:W-:Y:S04]  /*0a70*/  STL.64 [R1+0x8], R4 ;  /* 0x0000080401007387 */ /* 0x0001e80000100a00 */
[----:B------:R0:W-:Y:S02]  /*0a80*/  STL.64 [R1+0x10], R2 ;  /* 0x0000100201007387 */ /* 0x0001e40000100a00 */
.L_x_7:
[----:B------:R-:W-:Y:S05]  /*0a90*/  WARPSYNC.ALL ;  /* 0x0000000000007948 */ /* 0x000fea0003800000 */
[----:B------:R-:W-:Y:S06]  /*0aa0*/  BAR.RED.OR.DEFER_BLOCKING 0x0, P0 ;  /* 0x0000000000007b1d */ /* 0x000fec0000014800 */
[----:B------:R-:W2:Y:S01]  /*0ab0*/  B2R.RESULT RZ, P0 ;  /* 0x0000000000ff731c */ /* 0x000ea20000004000 */
[----:B------:R-:W-:Y:S04]  /*0ac0*/  BSSY B1, `(.L_x_8) ;  /* 0x000018c000017945 */ /* 0x000fe80003800000 */
[----:B--2---:R-:W-:Y:S05]  /*0ad0*/  @!P0 BRA `(.L_x_9) ;  /* 0x0000001800208947 */ /* 0x004fea0003800000 */
[----:B------:R-:W-:-:S04]  /*0ae0*/  ISETP.GT.AND P0, PT, R11, 0x19, PT ;  /* 0x000000190b00780c */ /* 0x000fc80003f04270 */
[----:B------:R-:W-:-:S13]  /*0af0*/  ISETP.GE.OR P0, PT, R72, R11, P0 ;  /* 0x0000000b4800720c */ /* 0x000fda0000706670 */
[----:B------:R-:W-:Y:S05]  /*0b00*/  @P0 BRA `(.L_x_10) ;  /* 0x0000000000100947 */ /* 0x000fea0003800000 */
[----:B0-----:R-:W2:Y:S04]  /*0b10*/  LDL R7, [R76+0x3c] ;  /* 0x00003c004c077983 */ /* 0x001ea80000100800 */
[----:B------:R-:W2:Y:S02]  /*0b20*/  LDL R8, [R76+0xa0] ;  /* 0x0000a0004c087983 */ /* 0x000ea40000100800 */
[----:B--2---:R-:W-:-:S05]  /*0b30*/  FADD R8, R7, R8 ;  /* 0x0000000807087221 */ /* 0x004fca0000000000 */
[----:B------:R2:W-:Y:S02]  /*0b40*/  STS [R77], R8 ;  /* 0x000000084d007388 */ /* 0x0005e40000000800 */
.L_x_10:
[----:B------:R-:W-:Y:S05]  /*0b50*/  WARPSYNC.ALL ;  /* 0x0000000000007948 */ /* 0x000fea0003800000 */
[----:B------:R-:W-:Y:S06]  /*0b60*/  BAR.SYNC.DEFER_BLOCKING 0x0 ;  /* 0x0000000000007b1d */ /* 0x000fec0000010000 */
[----:B------:R-:W-:Y:S05]  /*0b70*/  @P2 BRA `(.L_x_11) ;  /* 0x0000001800002947 */ /* 0x000fea0003800000 */
[----:B0-----:R-:W-:Y:S01]  /*0b80*/  IMAD.MOV.U32 R18, RZ, RZ, 0x1 ;  /* 0x00000001ff127424 */ /* 0x001fe200078e00ff */
[----:B------:R0:W-:Y:S01]  /*0b90*/  STL [R1+0x110], R0 ;  /* 0x0001100001007387 */ /* 0x0001e20000100800 */
[----:B------:R-:W-:Y:S01]  /*0ba0*/  IMAD.MOV.U32 R19, RZ, RZ, R6 ;  /* 0x000000ffff137224 */ /* 0x000fe200078e0006 */
[----:B------:R-:W-:Y:S01]  /*0bb0*/  ISETP.NE.AND P0, PT, R13, RZ, PT ;  /* 0x000000ff0d00720c */ /* 0x000fe20003f05270 */
[----:B------:R-:W-:Y:S01]  /*0bc0*/  BSSY.RECONVERGENT B0, `(.L_x_12) ;  /* 0x00000df000007945 */ /* 0x000fe20003800200 */
[----:B------:R0:W-:Y:S01]  /*0bd0*/  STL.64 [R1+0x118], R4 ;  /* 0x0001180401007387 */ /* 0x0001e20000100a00 */
[--C-:B--2---:R-:W-:Y:S02]  /*0be0*/  SHF.R.U32.HI R8, RZ, 0x8, R11.reuse ;  /* 0x00000008ff087819 */ /* 0x104fe4000001160b */
[----:B------:R-:W-:Y:S01]  /*0bf0*/  SHF.R.U32.HI R10, RZ, 0x18, R11 ;  /* 0x00000018ff0a7819 */ /* 0x000fe2000001160b */
[----:B------:R0:W-:Y:S01]  /*0c00*/  STL.64 [R1+0x128], R18 ;  /* 0x0001281201007387 */ /* 0x0001e20000100a00 */
[----:B------:R-:W-:-:S02]  /*0c10*/  PRMT R12, R11, 0x7610, R12 ;  /* 0x000076100b0c7816 */ /* 0x000fc4000000000c */
[----:B------:R-:W-:Y:S01]  /*0c20*/  PRMT R7, R11, 0x7632, R7 ;  /* 0x000076320b077816 */ /* 0x000fe20000000007 */
[----:B------:R0:W-:Y:S04]  /*0c30*/  STL.64 [R1+0x120], R2 ;  /* 0x0001200201007387 */ /* 0x0001e80000100a00 */
[----:B------:R0:W-:Y:S04]  /*0c40*/  STL [R1+0x130], R9 ;  /* 0x0001300901007387 */ /* 0x0001e80000100800 */
[----:B------:R0:W-:Y:S01]  /*0c50*/  STL [R1+0x13c], R11 ;  /* 0x00013c0b01007387 */ /* 0x0001e20000100800 */
[----:B------:R-:W-:Y:S05]  /*0c60*/  @!P0 BRA `(.L_x_13) ;  /* 0x0000000400748947 */ /* 0x000fea0003800000 */
[----:B------:R-:W-:-:S13]  /*0c70*/  ISETP.NE.AND P0, PT, R13, 0x1, PT ;  /* 0x000000010d00780c */ /* 0x000fda0003f05270 */
[----:B------:R-:W-:Y:S05]  /*0c80*/  @P0 BRA `(.L_x_14) ;  /* 0x0000000c00480947 */ /* 0x000fea0003800000 */
[----:B------:R-:W-:Y:S01]  /*0c90*/  ISETP.GE.AND P0, PT, R11, 0x1, PT ;  /* 0x000000010b00780c */ /* 0x000fe20003f06270 */
[----:B------:R-:W-:Y:S01]  /*0ca0*/  BSSY.RECONVERGENT B3, `(.L_x_15) ;  /* 0x000004e000037945 */ /* 0x000fe20003800200 */
[----:B0-----:R-:W-:-:S11]  /*0cb0*/  IMAD.MOV.U32 R19, RZ, RZ, RZ ;  /* 0x000000ffff137224 */ /* 0x001fd600078e00ff */
[----:B------:R-:W-:Y:S05]  /*0cc0*/  @!P0 BRA `(.L_x_16) ;  /* 0x00000004002c8947 */ /* 0x000fea0003800000 */
[----:B------:R-:W-:Y:S01]  /*0cd0*/  IMAD.MOV.U32 R8, RZ, RZ, -0x1 ;  /* 0xffffffffff087424 */ /* 0x000fe200078e00ff */
[C---:B------:R-:W-:Y:S01]  /*0ce0*/  ISETP.GE.U32.AND P0, PT, R11.reuse, 0x10, PT ;  /* 0x000000100b00780c */ /* 0x040fe20003f06070 */
[----:B------:R-:W-:Y:S01]  /*0cf0*/  BSSY.RECONVERGENT B4, `(.L_x_17) ;  /* 0x0000021000047945 */ /* 0x000fe20003800200 */
[----:B------:R-:W-:Y:S02]  /*0d00*/  IMAD.MOV.U32 R19, RZ, RZ, RZ ;  /* 0x000000ffff137224 */ /* 0x000fe400078e00ff */
[----:B------:R-:W-:Y:S01]  /*0d10*/  VIADDMNMX.U32 R7, R11, R8, 0x18, PT ;  /* 0x000000180b077446 */ /* 0x000fe20003800008 */
[----:B------:R-:W-:-:S04]  /*0d20*/  HFMA2 R8, -RZ, RZ, 0, 0 ;  /* 0x00000000ff087431 */ /* 0x000fc800000001ff */
[----:B------:R-:W-:-:S05]  /*0d30*/  VIADD R7, R7, 0x1 ;  /* 0x0000000107077836 */ /* 0x000fca0000000000 */
[----:B------:R-:W-:-:S04]  /*0d40*/  LOP3.LUT R10, R7, 0xf, RZ, 0xc0, !PT ;  /* 0x0000000f070a7812 */ /* 0x000fc800078ec0ff */
[----:B------:R-:W-:Y:S01]  /*0d50*/  ISETP.NE.AND P2, PT, R10, RZ, PT ;  /* 0x000000ff0a00720c */ /* 0x000fe20003f45270 */
[----:B------:R-:W-:-:S12]  /*0d60*/  @!P0 BRA `(.L_x_18) ;  /* 0x0000000000648947 */ /* 0x000fd80003800000 */
[----:B------:R-:W0:Y:S01]  /*0d70*/  S2UR UR5, SR_CgaCtaId ;  /* 0x00000000000579c3 */ /* 0x000e220000008800 */
[----:B------:R-:W-:Y:S01]  /*0d80*/  UMOV UR4, 0x400 ;  /* 0x0000040000047882 */ /* 0x000fe20000000000 */
[----:B------:R-:W-:Y:S01]  /*0d90*/  IMAD.MOV.U32 R8, RZ, RZ, 0x10 ;  /* 0x00000010ff087424 */ /* 0x000fe200078e00ff */
[----:B0-----:R-:W-:-:S06]  /*0da0*/  ULEA UR4, UR5, UR4, 0x18 ;  /* 0x0000000405047291 */ /* 0x001fcc000f8ec0ff */
[----:B------:R-:W-:-:S05]  /*0db0*/  IMAD.U32 R73, RZ, RZ, UR4 ;  /* 0x00000004ff497e24 */ /* 0x000fca000f8e00ff */
[----:B------:R-:W0:Y:S04]  /*0dc0*/  LDS.128 R24, [R73] ;  /* 0x0000000049187984 */ /* 0x000e280000000c00 */
[----:B------:R-:W2:Y:S04]  /*0dd0*/  LDS.128 R28, [R73+0x10] ;  /* 0x00001000491c7984 */ /* 0x000ea80000000c00 */
[----:B------:R-:W4:Y:S04]  /*0de0*/  LDS.128 R16, [R73+0x20] ;  /* 0x0000200049107984 */ /* 0x000f280000000c00 */
[----:B------:R-:W5:Y:S01]  /*0df0*/  LDS.128 R20, [R73+0x30] ;  /* 0x0000300049147984 */ /* 0x000f620000000c00 */
[----:B0-----:R-:W-:-:S04]  /*0e00*/  FADD R24, RZ, R24 ;  /* 0x00000018ff187221 */ /* 0x001fc80000000000 */
[----:B------:R-:W-:-:S04]  /*0e10*/  FADD R25, R24, R25 ;  /* 0x0000001918197221 */ /* 0x000fc80000000000 */
[----:B------:R-:W-:-:S04]  /*0e20*/  FADD R26, R25, R26 ;  /* 0x0000001a191a7221 */ /* 0x000fc80000000000 */
[----:B------:R-:W-:-:S04]  /*0e30*/  FADD R27, R26, R27 ;  /* 0x0000001b1a1b7221 */ /* 0x000fc80000000000 */
[----:B--2---:R-:W-:-:S04]  /*0e40*/  FADD R28, R27, R28 ;  /* 0x0000001c1b1c7221 */ /* 0x004fc80000000000 */
[----:B------:R-:W-:-:S04]  /*0e50*/  FADD R29, R28, R29 ;  /* 0x0000001d1c1d7221 */ /* 0x000fc80000000000 */
[----:B------:R-:W-:-:S04]  /*0e60*/  FADD R30, R29, R30 ;  /* 0x0000001e1d1e7221 */ /* 0x000fc80000000000 */
[----:B------:R-:W-:-:S04]  /*0e70*/  FADD R31, R30, R31 ;  /* 0x0000001f1e1f7221 */ /* 0x000fc80000000000 */
[----:B----4-:R-:W-:-:S04]  /*0e80*/  FADD R16, R31, R16 ;  /* 0x000000101f107221 */ /* 0x010fc80000000000 */
[----:B------:R-:W-:-:S04]  /*0e90*/  FADD R17, R16, R17 ;  /* 0x0000001110117221 */ /* 0x000fc80000000000 */
[----:B------:R-:W-:-:S04]  /*0ea0*/  FADD R18, R17, R18 ;  /* 0x0000001211127221 */ /* 0x000fc80000000000 */
[----:B------:R-:W-:-:S04]  /*0eb0*/  FADD R19, R18, R19 ;  /* 0x0000001312137221 */ /* 0x000fc80000000000 */
[----:B-----5:R-:W-:-:S04]  /*0ec0*/  FADD R20, R19, R20 ;  /* 0x0000001413147221 */ /* 0x020fc80000000000 */
[----:B------:R-:W-:-:S04]  /*0ed0*/  FADD R21, R20, R21 ;  /* 0x0000001514157221 */ /* 0x000fc80000000000 */
[----:B------:R-:W-:-:S04]  /*0ee0*/  FADD R22, R21, R22 ;  /* 0x0000001615167221 */ /* 0x000fc80000000000 */
[----:B------:R-:W-:-:S07]  /*0ef0*/  FADD R19, R22, R23 ;  /* 0x0000001716137221 */ /* 0x000fce0000000000 */
.L_x_18:
[----:B------:R-:W-:Y:S05]  /*0f00*/  BSYNC.RECONVERGENT B4 ;  /* 0x0000000000047941 */ /* 0x000fea0003800200 */
.L_x_17:
[----:B------:R-:W-:Y:S05]  /*0f10*/  @!P2 BRA `(.L_x_16) ;  /* 0x000000000098a947 */ /* 0x000fea0003800000 */
[----:B------:R-:W-:Y:S01]  /*0f20*/  ISETP.GE.U32.AND P0, PT, R10, 0x8, PT ;  /* 0x000000080a00780c */ /* 0x000fe20003f06070 */
[----:B------:R-:W-:Y:S01]  /*0f30*/  BSSY.RECONVERGENT B4, `(.L_x_19) ;  /* 0x0000010000047945 */ /* 0x000fe20003800200 */
[----:B------:R-:W-:-:S04]  /*0f40*/  LOP3.LUT R12, R7, 0x7, RZ, 0xc0, !PT ;  /* 0x00000007070c7812 */ /* 0x000fc800078ec0ff */
[----:B------:R-:W-:-:S07]  /*0f50*/  ISETP.NE.AND P2, PT, R12, RZ, PT ;  /* 0x000000ff0c00720c */ /* 0x000fce0003f45270 */
[----:B------:R-:W-:Y:S06]  /*0f60*/  @!P0 BRA `(.L_x_20) ;  /* 0x0000000000308947 */ /* 0x000fec0003800000 */
[C---:B------:R-:W-:Y:S02]  /*0f70*/  IMAD R10, R8.reuse, 0x4, R73 ;  /* 0x00000004080a7824 */ /* 0x040fe400078e0249 */
[----:B------:R-:W-:-:S03]  /*0f80*/  VIADD R8, R8, 0x8 ;  /* 0x0000000808087836 */ /* 0x000fc60000000000 */
[----:B------:R-:W0:Y:S04]  /*0f90*/  LDS.128 R20, [R10] ;  /* 0x000000000a147984 */ /* 0x000e280000000c00 */
[----:B------:R-:W2:Y:S01]  /*0fa0*/  LDS.128 R24, [R10+0x10] ;  /* 0x000010000a187984 */ /* 0x000ea20000000c00 */
[----:B0-----:R-:W-:-:S04]  /*0fb0*/  FADD R20, R19, R20 ;  /* 0x0000001413147221 */ /* 0x001fc80000000000 */
[----:B------:R-:W-:-:S04]  /*0fc0*/  FADD R21, R20, R21 ;  /* 0x0000001514157221 */ /* 0x000fc80000000000 */
[----:B------:R-:W-:-:S04]  /*0fd0*/  FADD R22, R21, R22 ;  /* 0x0000001615167221 */ /* 0x000fc80000000000 */
[----:B------:R-:W-:-:S04]  /*0fe0*/  FADD R23, R22, R23 ;  /* 0x0000001716177221 */ /* 0x000fc80000000000 */
[----:B--2---:R-:W-:-:S04]  /*0ff0*/  FADD R24, R23, R24 ;  /* 0x0000001817187221 */ /* 0x004fc80000000000 */
[----:B------:R-:W-:-:S04]  /*1000*/  FADD R25, R24, R25 ;  /* 0x0000001918197221 */ /* 0x000fc80000000000 */
[----:B------:R-:W-:-:S04]  /*1010*/  FADD R26, R25, R26 ;  /* 0x0000001a191a7221 */ /* 0x000fc80000000000 */
[----:B------:R-:W-:-:S07]  /*1020*/  FADD R19, R26, R27 ;  /* 0x0000001b1a137221 */ /* 0x000fce0000000000 */
.L_x_20:
[----:B------:R-:W-:Y:S05]  /*1030*/  BSYNC.RECONVERGENT B4 ;  /* 0x0000000000047941 */ /* 0x000fea0003800200 */
.L_x_19:
[----:B------:R-:W-:Y:S05]  /*1040*/  @!P2 BRA `(.L_x_16) ;  /* 0x00000000004ca947 */ /* 0x000fea0003800000 */
[----:B------:R-:W-:Y:S02]  /*1050*/  ISETP.GE.U32.AND P0, PT, R12, 0x4, PT ;  /* 0x000000040c00780c */ /* 0x000fe40003f06070 */
[----:B------:R-:W-:-:S04]  /*1060*/  LOP3.LUT R7, R7, 0x3, RZ, 0xc0, !PT ;  /* 0x0000000307077812 */ /* 0x000fc800078ec0ff */
[----:B------:R-:W-:-:S07]  /*1070*/  ISETP.NE.AND P2, PT, R7, RZ, PT ;  /* 0x000000ff0700720c */ /* 0x000fce0003f45270 */
[C---:B------:R-:W-:Y:S01]  /*1080*/  @P0 LEA R10, R8.reuse, R73, 0x2 ;  /* 0x00000049080a0211 */ /* 0x040fe200078e10ff */
[----:B------:R-:W-:-:S04]  /*1090*/  @P0 VIADD R8, R8, 0x4 ;  /* 0x0000000408080836 */ /* 0x000fc80000000000 */
[----:B------:R-:W0:Y:S02]  /*10a0*/  @P0 LDS.128 R20, [R10] ;  /* 0x000000000a140984 */ /* 0x000e240000000c00 */
[----:B0-----:R-:W-:-:S04]  /*10b0*/  @P0 FADD R20, R19, R20 ;  /* 0x0000001413140221 */ /* 0x001fc80000000000 */
[----:B------:R-:W-:-:S04]  /*10c0*/  @P0 FADD R21, R20, R21 ;  /* 0x0000001514150221 */ /* 0x000fc80000000000 */
[----:B------:R-:W-:-:S04]  /*10d0*/  @P0 FADD R22, R21, R22 ;  /* 0x0000001615160221 */ /* 0x000fc80000000000 */
[----:B------:R-:W-:Y:S01]  /*10e0*/  @P0 FADD R19, R22, R23 ;  /* 0x0000001716130221 */ /* 0x000fe20000000000 */
[----:B------:R-:W-:Y:S06]  /*10f0*/  @!P2 BRA `(.L_x_16) ;  /* 0x000000000020a947 */ /* 0x000fec0003800000 */
[----:B------:R-:W-:Y:S01]  /*1100*/  IMAD R20, R8, 0x4, R73 ;  /* 0x0000000408147824 */ /* 0x000fe200078e0249 */
[----:B------:R-:W-:-:S05]  /*1110*/  ISETP.NE.AND P0, PT, R7, 0x1, PT ;  /* 0x000000010700780c */ /* 0x000fca0003f05270 */
[----:B------:R-:W0:Y:S02]  /*1120*/  LDS.128 R20, [R20] ;  /* 0x0000000014147984 */ /* 0x000e240000000c00 */
[----:B0-----:R-:W-:-:S06]  /*1130*/  FADD R19, R19, R20 ;  /* 0x0000001413137221 */ /* 0x001fcc0000000000 */
[----:B------:R-:W-:Y:S05]  /*1140*/  @!P0 BRA `(.L_x_16) ;  /* 0x00000000000c8947 */ /* 0x000fea0003800000 */
[----:B------:R-:W-:Y:S01]  /*1150*/  ISETP.NE.AND P0, PT, R7, 0x2, PT ;  /* 0x000000020700780c */ /* 0x000fe20003f05270 */
[----:B------:R-:W-:-:S12]  /*1160*/  FADD R19, R19, R21 ;  /* 0x0000001513137221 */ /* 0x000fd80000000000 */
[----:B------:R-:W-:-:S07]  /*1170*/  @P0 FADD R19, R19, R22 ;  /* 0x0000001613130221 */ /* 0x000fce0000000000 */
.L_x_16:
[----:B------:R-:W-:Y:S05]  /*1180*/  BSYNC.RECONVERGENT B3 ;  /* 0x0000000000037941 */ /* 0x000fea0003800200 */
.L_x_15:
[----:B------:R-:W-:Y:S01]  /*1190*/  IMAD.MOV.U32 R18, RZ, RZ, 0x1 ;  /* 0x00000001ff127424 */ /* 0x000fe200078e00ff */
[--C-:B------:R-:W-:Y:S01]  /*11a0*/  SHF.R.U32.HI R16, RZ, 0x18, R19.reuse ;  /* 0x00000018ff107819 */ /* 0x100fe20000011613 */
[----:B------:R-:W-:Y:S01]  /*11b0*/  IMAD.MOV.U32 R12, RZ, RZ, 0x1 ;  /* 0x00000001ff0c7424 */ /* 0x000fe200078e00ff */
[----:B------:R-:W-:Y:S02]  /*11c0*/  SHF.R.U32.HI R17, RZ, 0x8, R19 ;  /* 0x00000008ff117819 */ /* 0x000fe40000011613 */
[----:B------:R2:W-:Y:S01]  /*11d0*/  STL.64 [R1+0x13c], R18 ;  /* 0x00013c1201007387 */ /* 0x0005e20000100a00 */
[C---:B------:R-:W-:Y:S02]  /*11e0*/  PRMT R14, R19.reuse, 0x7610, R14 ;  /* 0x00007610130e7816 */ /* 0x040fe4000000000e */
[----:B------:R-:W-:Y:S02]  /*11f0*/  PRMT R15, R19, 0x7632, R15 ;  /* 0x00007632130f7816 */ /* 0x000fe4000000000f */
[----:B------:R-:W-:-:S02]  /*1200*/  PRMT R10, RZ, 0x7610, R10 ;  /* 0x00007610ff0a7816 */ /* 0x000fc4000000000a */
[----:B------:R-:W-:Y:S02]  /*1210*/  PRMT R7, RZ, 0x7610, R7 ;  /* 0x00007610ff077816 */ /* 0x000fe40000000007 */
[----:B------:R-:W-:Y:S01]  /*1220*/  PRMT R8, RZ, 0x7610, R8 ;  /* 0x00007610ff087816 */ /* 0x000fe20000000008 */
[----:B------:R-:W-:Y:S06]  /*1230*/  BRA `(.L_x_14) ;  /* 0x0000000400dc7947 */ /* 0x000fec0003800000 */
.L_x_13:
[----:B------:R-:W-:Y:S01]  /*1240*/  ISETP.GE.AND P0, PT, R11, 0x1, PT ;  /* 0x000000010b00780c */ /* 0x000fe20003f06270 */
[----:B------:R-:W-:-:S12]  /*1250*/  BSSY.RECONVERGENT B5, `(.L_x_21) ;  /* 0x0000070000057945 */ /* 0x000fd80003800200 */
[----:B------:R-:W-:Y:S05]  /*1260*/  @!P0 BRA `(.L_x_22) ;  /* 0x0000000400b88947 */ /* 0x000fea0003800000 */
[----:B------:R-:W-:Y:S01]  /*1270*/  ISETP.GE.U32.AND P0, PT, R11, 0x4, PT ;  /* 0x000000040b00780c */ /* 0x000fe20003f06070 */
[----:B------:R-:W-:Y:S01]  /*1280*/  BSSY.RECONVERGENT B4, `(.L_x_23) ;  /* 0x0000061000047945 */ /* 0x000fe20003800200 */
[----:B------:R-:W-:Y:S01]  /*1290*/  MOV R14, 0xffffffff ;  /* 0xffffffff000e7802 */ /* 0x000fe20000000f00 */
[----:B------:R-:W-:-:S03]  /*12a0*/  IMAD.MOV.U32 R15, RZ, RZ, RZ ;  /* 0x000000ffff0f7224 */ /* 0x000fc600078e00ff */
[----:B------:R-:W-:-:S05]  /*12b0*/  VIADDMNMX.U32 R14, R11, R14, 0x31, PT ;  /* 0x000000310b0e7446 */ /* 0x000fca000380000e */
[----:B------:R-:W-:-:S05]  /*12c0*/  VIADD R14, R14, 0x1 ;  /* 0x000000010e0e7836 */ /* 0x000fca0000000000 */
[----:B------:R-:W-:Y:S01]  /*12d0*/  LOP3.LUT R36, R14, 0x3, RZ, 0xc0, !PT ;  /* 0x000000030e247812 */ /* 0x000fe200078ec0ff */
[----:B------:R-:W-:Y:S06]  /*12e0*/  @!P0 BRA `(.L_x_24) ;  /* 0x0000000400688947 */ /* 0x000fec0003800000 */
[----:B------:R-:W-:Y:S01]  /*12f0*/  LOP3.LUT R15, R14, 0x7c, RZ, 0xc0, !PT ;  /* 0x0000007c0e0f7812 */ /* 0x000fe200078ec0ff */
[----:B------:R-:W-:Y:S01]  /*1300*/  BSSY.RELIABLE B3, `(.L_x_25) ;  /* 0x000004c000037945 */ /* 0x000fe20003800100 */
[----:B------:R-:W-:Y:S01]  /*1310*/  VIADD R14, R73, 0x8 ;  /* 0x00000008490e7836 */ /* 0x000fe20000000000 */
[----:B------:R-:W-:Y:S02]  /*1320*/  MOV R17, R75 ;  /* 0x0000004b00117202 */ /* 0x000fe40000000f00 */
[----:B------:R-:W-:-:S05]  /*1330*/  IMAD.MOV R16, RZ, RZ, -R15 ;  /* 0x000000ffff107224 */ /* 0x000fca00078e0a0f */
[----:B------:R-:W-:-:S13]  /*1340*/  ISETP.GE.AND P0, PT, R16, RZ, PT ;  /* 0x000000ff1000720c */ /* 0x000fda0003f06270 */
[----:B------:R-:W-:Y:S05]  /*1350*/  @P0 BRA `(.L_x_26) ;  /* 0x0000000400180947 */ /* 0x000fea0003800000 */
[----:B0-----:R-:W-:Y:S01]  /*1360*/  IMAD.MOV R18, RZ, RZ, -R16 ;  /* 0x000000ffff127224 */ /* 0x001fe200078e0a10 */
[----:B------:R-:W-:Y:S01]  /*1370*/  BSSY.RECONVERGENT B6, `(.L_x_27) ;  /* 0x0000029000067945 */ /* 0x000fe20003800200 */
[----:B------:R-:W-:-:S03]  /*1380*/  PLOP3.LUT P0, PT, PT, PT, PT, 0x80, 0x8 ;  /* 0x000000000008781c */ /* 0x000fc60003f0f070 */
[----:B------:R-:W-:-:S13]  /*1390*/  ISETP.GT.AND P2, PT, R18, 0xc, PT ;  /* 0x0000000c1200780c */ /* 0x000fda0003f44270 */
[----:B------:R-:W-:Y:S05]  /*13a0*/  @!P2 BRA `(.L_x_28) ;  /* 0x000000000094a947 */ /* 0x000fea0003800000 */
[----:B------:R-:W-:-:S13]  /*13b0*/  PLOP3.LUT P0, PT, PT, PT, PT, 0x8, 0x80 ;  /* 0x000000000080781c */ /* 0x000fda0003f0e170 */
.L_x_29:
[----:B------:R-:W0:Y:S01]  /*13c0*/  LDS.64 R20, [R14] ;  /* 0x000000000e147984 */ /* 0x000e220000000a00 */
[----:B------:R-:W-:-:S03]  /*13d0*/  VIADD R16, R16, 0x10 ;  /* 0x0000001010107836 */ /* 0x000fc60000000000 */
[----:B------:R-:W2:Y:S02]  /*13e0*/  LDS.64 R22, [R14+0x8] ;  /* 0x000008000e167984 */ /* 0x000ea40000000a00 */
[----:B------:R-:W-:Y:S02]  /*13f0*/  ISETP.GE.AND P2, PT, R16, -0xc, PT ;  /* 0xfffffff41000780c */ /* 0x000fe40003f46270 */
[----:B------:R-:W4:Y:S04]  /*1400*/  LDS.64 R24, [R14+0x10] ;  /* 0x000010000e187984 */ /* 0x000f280000000a00 */
[----:B------:R-:W5:Y:S04]  /*1410*/  LDS.64 R26, [R14+0x18] ;  /* 0x000018000e1a7984 */ /* 0x000f680000000a00 */
[----:B------:R-:W1:Y:S04]  /*1420*/  LDS.64 R28, [R14+0x20] ;  /* 0x000020000e1c7984 */ /* 0x000e680000000a00 */
[----:B------:R-:W3:Y:S04]  /*1430*/  LDS.64 R30, [R14+0x28] ;  /* 0x000028000e1e7984 */ /* 0x000ee80000000a00 */
[----:B------:R-:W3:Y:S04]  /*1440*/  LDS.64 R18, [R14+-0x8] ;  /* 0xfffff8000e127984 */ /* 0x000ee80000000a00 */
[----:B------:R0:W3:Y:S02]  /*1450*/  LDS.64 R32, [R14+0x30] ;  /* 0x000030000e207984 */ /* 0x0000e40000000a00 */
[----:B0-----:R-:W-:-:S02]  /*1460*/  VIADD R14, R14, 0x40 ;  /* 0x000000400e0e7836 */ /* 0x001fc40000000000 */
[----:B------:R-:W-:Y:S02]  /*1470*/  IMAD.MOV.U32 R35, RZ, RZ, R20 ;  /* 0x000000ffff237224 */ /* 0x000fe400078e0014 */
[----:B------:R-:W-:Y:S01]  /*1480*/  IMAD.MOV.U32 R20, RZ, RZ, R21 ;  /* 0x000000ffff147224 */ /* 0x000fe200078e0015 */
[----:B--2---:R-:W-:Y:S01]  /*1490*/  MOV R21, R22 ;  /* 0x0000001600157202 */ /* 0x004fe20000000f00 */
[----:B------:R-:W-:Y:S02]  /*14a0*/  IMAD.MOV.U32 R22, RZ, RZ, R23 ;  /* 0x000000ffff167224 */ /* 0x000fe400078e0017 */
[----:B----4-:R-:W-:Y:S02]  /*14b0*/  IMAD.MOV.U32 R23, RZ, RZ, R24 ;  /* 0x000000ffff177224 */ /* 0x010fe400078e0018 */
[----:B------:R-:W-:Y:S01]  /*14c0*/  STL.64 [R17], R20 ;  /* 0x0000001411007387 */ /* 0x000fe20000100a00 */
[----:B------:R-:W-:Y:S02]  /*14d0*/  IMAD.MOV.U32 R24, RZ, RZ, R25 ;  /* 0x000000ffff187224 */ /* 0x000fe400078e0019 */
[----:B-----5:R-:W-:Y:S01]  /*14e0*/  IMAD.MOV.U32 R25, RZ, RZ, R26 ;  /* 0x000000ffff197224 */ /* 0x020fe200078e001a */
[----:B------:R-:W-:Y:S01]  /*14f0*/  MOV R26, R27 ;  /* 0x0000001b001a7202 */ /* 0x000fe20000000f00 */
[----:B------:R-:W-:Y:S01]  /*1500*/  STL.64 [R17+0x8], R22 ;  /* 0x0000081611007387 */ /* 0x000fe20000100a00 */
[----:B-1----:R-:W-:-:S02]  /*1510*/  IMAD.MOV.U32 R27, RZ, RZ, R28 ;  /* 0x000000ffff1b7224 */ /* 0x002fc400078e001c */
[----:B------:R-:W-:Y:S01]  /*1520*/  IMAD.MOV.U32 R28, RZ, RZ, R29 ;  /* 0x000000ffff1c7224 */ /* 0x000fe200078e001d */
[----:B------:R-:W-:Y:S01]  /*1530*/  STL.64 [R17+0x10], R24 ;  /* 0x0000101811007387 */ /* 0x000fe20000100a00 */
[----:B---3--:R-:W-:Y:S02]  /*1540*/  IMAD.MOV.U32 R29, RZ, RZ, R30 ;  /* 0x000000ffff1d7224 */ /* 0x008fe400078e001e */
[----:B------:R-:W-:Y:S01]  /*1550*/  IMAD.MOV.U32 R30, RZ, RZ, R31 ;  /* 0x000000ffff1e7224 */ /* 0x000fe200078e001f */
[----:B------:R-:W-:Y:S01]  /*1560*/  STL.64 [R17+0x18], R26 ;  /* 0x0000181a11007387 */ /* 0x000fe20000100a00 */
[----:B------:R-:W-:-:S03]  /*1570*/  IMAD.MOV.U32 R34, RZ, RZ, R19 ;  /* 0x000000ffff227224 */ /* 0x000fc600078e0013 */
[----:B------:R-:W-:Y:S01]  /*1580*/  STL [R17+-0xc], R18 ;  /* 0xfffff41211007387 */ /* 0x000fe20000100800 */
[----:B------:R-:W-:-:S03]  /*1590*/  MOV R31, R32 ;  /* 0x00000020001f7202 */ /* 0x000fc60000000f00 */
[----:B------:R-:W-:Y:S04]  /*15a0*/  STL.64 [R17+-0x8], R34 ;  /* 0xfffff82211007387 */ /* 0x000fe80000100a00 */
[----:B------:R-:W-:Y:S04]  /*15b0*/  STL.64 [R17+0x20], R28 ;  /* 0x0000201c11007387 */ /* 0x000fe80000100a00 */
[----:B------:R-:W-:Y:S04]  /*15c0*/  STL [R17+0x30], R33 ;  /* 0x0000302111007387 */ /* 0x000fe80000100800 */
[----:B------:R0:W-:Y:S02]  /*15d0*/  STL.64 [R17+0x28], R30 ;  /* 0x0000281e11007387 */ /* 0x0001e40000100a00 */
[----:B0-----:R-:W-:Y:S01]  /*15e0*/  VIADD R17, R17, 0x40 ;  /* 0x0000004011117836 */ /* 0x001fe20000000000 */
[----:B------:R-:W-:Y:S06]  /*15f0*/  @!P2 BRA `(.L_x_29) ;  /* 0xfffffffc0070a947 */ /* 0x000fec000383ffff */
.L_x_28:
[----:B------:R-:W-:Y:S05]  /*1600*/  BSYNC.RECONVERGENT B6 ;  /* 0x0000000000067941 */ /* 0x000fea0003800200 */
.L_x_27:
[----:B------:R-:W-:Y:S01]  /*1610*/  IMAD.MOV R18, RZ, RZ, -R16 ;  /* 0x000000ffff127224 */ /* 0x000fe200078e0a10 */
[----:B------:R-:W-:Y:S04]  /*1620*/  BSSY.RECONVERGENT B6, `(.L_x_30) ;  /* 0x0000016000067945 */ /* 0x000fe80003800200 */
[----:B------:R-:W-:-:S13]  /*1630*/  ISETP.GT.AND P2, PT, R18, 0x4, PT ;  /* 0x000000041200780c */ /* 0x000fda0003f44270 */
[----:B------:R-:W-:Y:S05]  /*1640*/  @!P2 BRA `(.L_x_31) ;  /* 0x00000000004ca947 */ /* 0x000fea0003800000 */
[----:B------:R-:W0:Y:S01]  /*1650*/  LDS.64 R20, [R14] ;  /* 0x000000000e147984 */ /* 0x000e220000000a00 */
[----:B------:R-:W-:Y:S01]  /*1660*/  PLOP3.LUT P0, PT, PT, PT, PT, 0x8, 0x80 ;  /* 0x000000000080781c */ /* 0x000fe20003f0e170 */
[----:B------:R-:W-:Y:S02]  /*1670*/  VIADD R16, R16, 0x8 ;  /* 0x0000000810107836 */ /* 0x000fe40000000000 */
[----:B------:R-:W2:Y:S04]  /*1680*/  LDS.64 R22, [R14+0x8] ;  /* 0x000008000e167984 */ /* 0x000ea80000000a00 */
[----:B------:R-:W4:Y:S04]  /*1690*/  LDS.64 R18, [R14+-0x8] ;  /* 0xfffff8000e127984 */ /* 0x000f280000000a00 */
[----:B------:R5:W1:Y:S02]  /*16a0*/  LDS.64 R24, [R14+0x10] ;  /* 0x000010000e187984 */ /* 0x000a640000000a00 */
[----:B-----5:R-:W-:-:S02]  /*16b0*/  VIADD R14, R14, 0x20 ;  /* 0x000000200e0e7836 */ /* 0x020fc40000000000 */
[----:B0-----:R-:W-:Y:S02]  /*16c0*/  IMAD.MOV.U32 R27, RZ, RZ, R20 ;  /* 0x000000ffff1b7224 */ /* 0x001fe400078e0014 */
[----:B------:R-:W-:Y:S02]  /*16d0*/  IMAD.MOV.U32 R20, RZ, RZ, R21 ;  /* 0x000000ffff147224 */ /* 0x000fe400078e0015 */
[----:B--2---:R-:W-:Y:S02]  /*16e0*/  IMAD.MOV.U32 R21, RZ, RZ, R22 ;  /* 0x000000ffff157224 */ /* 0x004fe400078e0016 */
[----:B------:R-:W-:Y:S01]  /*16f0*/  IMAD.MOV.U32 R22, RZ, RZ, R23 ;  /* 0x000000ffff167224 */ /* 0x000fe200078e0017 */
[----:B----4-:R-:W-:Y:S01]  /*1700*/  MOV R26, R19 ;  /* 0x00000013001a7202 */ /* 0x010fe20000000f00 */
[----:B------:R-:W-:Y:S01]  /*1710*/  STL [R17+-0xc], R18 ;  /* 0xfffff41211007387 */ /* 0x000fe20000100800 */
[----:B-1----:R-:W-:-:S03]  /*1720*/  MOV R23, R24 ;  /* 0x0000001800177202 */ /* 0x002fc60000000f00 */
[----:B------:R-:W-:Y:S04]  /*1730*/  STL.64 [R17+-0x8], R26 ;  /* 0xfffff81a11007387 */ /* 0x000fe80000100a00 */
[----:B------:R-:W-:Y:S04]  /*1740*/  STL.64 [R17], R20 ;  /* 0x0000001411007387 */ /* 0x000fe80000100a00 */
[----:B------:R-:W-:Y:S04]  /*1750*/  STL [R17+0x10], R25 ;  /* 0x0000101911007387 */ /* 0x000fe80000100800 */
[----:B------:R0:W-:Y:S02]  /*1760*/  STL.64 [R17+0x8], R22 ;  /* 0x0000081611007387 */ /* 0x0001e40000100a00 */
[----:B0-----:R-:W-:-:S07]  /*1770*/  VIADD R17, R17, 0x20 ;  /* 0x0000002011117836 */ /* 0x001fce0000000000 */
.L_x_31:
[----:B------:R-:W-:Y:S05]  /*1780*/  BSYNC.RECONVERGENT B6 ;  /* 0x0000000000067941 */ /* 0x000fea0003800200 */
.L_x_30:
[----:B------:R-:W-:-:S13]  /*1790*/  ISETP.NE.OR P0, PT, R16, RZ, P0 ;  /* 0x000000ff1000720c */ /* 0x000fda0000705670 */
[----:B------:R-:W-:Y:S05]  /*17a0*/  @!P0 BREAK.RELIABLE B3 ;  /* 0x0000000000038942 */ /* 0x000fea0003800100 */
[----:B------:R-:W-:Y:S05]  /*17b0*/  @!P0 BRA `(.L_x_24) ;  /* 0x0000000000348947 */ /* 0x000fea0003800000 */
.L_x_26:
[----:B------:R-:W-:Y:S05]  /*17c0*/  BSYNC.RELIABLE B3 ;  /* 0x0000000000037941 */ /* 0x000fea0003800100 */
.L_x_25:
[----:B0-----:R-:W0:Y:S01]  /*17d0*/  LDS.64 R18, [R14+-0x8] ;  /* 0xfffff8000e127984 */ /* 0x001e220000000a00 */
[----:B------:R-:W-:-:S03]  /*17e0*/  VIADD R16, R16, 0x4 ;  /* 0x0000000410107836 */ /* 0x000fc60000000000 */
[----:B------:R2:W4:Y:S02]  /*17f0*/  LDS.64 R20, [R14] ;  /* 0x000000000e147984 */ /* 0x0005240000000a00 */
[----:B------:R-:W-:Y:S01]  /*1800*/  ISETP.NE.AND P0, PT, R16, RZ, PT ;  /* 0x000000ff1000720c */ /* 0x000fe20003f05270 */
[----:B--2---:R-:W-:Y:S02]  /*1810*/  VIADD R14, R14, 0x10 ;  /* 0x000000100e0e7836 */ /* 0x004fe40000000000 */
[----:B0-----:R-:W-:Y:S01]  /*1820*/  IMAD.MOV.U32 R22, RZ, RZ, R19 ;  /* 0x000000ffff167224 */ /* 0x001fe200078e0013 */
[----:B------:R-:W-:Y:S01]  /*1830*/  STL [R17+-0xc], R18 ;  /* 0xfffff41211007387 */ /* 0x000fe20000100800 */
[----:B----4-:R-:W-:-:S03]  /*1840*/  MOV R23, R20 ;  /* 0x0000001400177202 */ /* 0x010fc60000000f00 */
[----:B------:R-:W-:Y:S04]  /*1850*/  STL [R17], R21 ;  /* 0x0000001511007387 */ /* 0x000fe80000100800 */
[----:B------:R0:W-:Y:S02]  /*1860*/  STL.64 [R17+-0x8], R22 ;  /* 0xfffff81611007387 */ /* 0x0001e40000100a00 */
[----:B0-----:R-:W-:Y:S01]  /*1870*/  VIADD R17, R17, 0x10 ;  /* 0x0000001011117836 */ /* 0x001fe20000000000 */
[----:B------:R-:W-:Y:S06]  /*1880*/  @P0 BRA `(.L_x_25) ;  /* 0xfffffffc00d00947 */ /* 0x000fec000383ffff */
.L_x_24:
[----:B------:R-:W-:Y:S05]  /*1890*/  BSYNC.RECONVERGENT B4 ;  /* 0x0000000000047941 */ /* 0x000fea0003800200 */
.L_x_23:
[----:B------:R-:W-:-:S13]  /*18a0*/  ISETP.NE.AND P0, PT, R36, RZ, PT ;  /* 0x000000ff2400720c */ /* 0x000fda0003f05270 */
[----:B------:R-:W-:Y:S05]  /*18b0*/  @!P0 BRA `(.L_x_22) ;  /* 0x0000000000248947 */ /* 0x000fea0003800000 */
[C---:B------:R-:W-:Y:S01]  /*18c0*/  IMAD R16, R15.reuse, 0x4, R73 ;  /* 0x000000040f107824 */ /* 0x040fe200078e0249 */
[----:B------:R-:W-:Y:S02]  /*18d0*/  LEA R15, R15, R74, 0x2 ;  /* 0x0000004a0f0f7211 */ /* 0x000fe400078e10ff */
[----:B------:R-:W-:-:S03]  /*18e0*/  ISETP.NE.AND P0, PT, R36, 0x1, PT ;  /* 0x000000012400780c */ /* 0x000fc60003f05270 */
[----:B0-----:R-:W0:Y:S04]  /*18f0*/  LDS.128 R16, [R16] ;  /* 0x0000000010107984 */ /* 0x001e280000000c00 */
[----:B0-----:R2:W-:Y:S06]  /*1900*/  STL [R15+0x3c], R16 ;  /* 0x00003c100f007387 */ /* 0x0015ec0000100800 */
[----:B------:R-:W-:Y:S05]  /*1910*/  @!P0 BRA `(.L_x_22) ;  /* 0x00000000000c8947 */ /* 0x000fea0003800000 */
[----:B------:R-:W-:Y:S01]  /*1920*/  ISETP.NE.AND P0, PT, R36, 0x2, PT ;  /* 0x000000022400780c */ /* 0x000fe20003f05270 */
[----:B------:R4:W-:-:S12]  /*1930*/  STL [R15+0x40], R17 ;  /* 0x000040110f007387 */ /* 0x0009d80000100800 */
[----:B------:R4:W-:Y:S02]  /*1940*/  @P0 STL [R15+0x44], R18 ;  /* 0x000044120f000387 */ /* 0x0009e40000100800 */
.L_x_22:
[----:B------:R-:W-:Y:S05]  /*1950*/  BSYNC.RECONVERGENT B5 ;  /* 0x0000000000057941 */ /* 0x000fea0003800200 */
.L_x_21:
[----:B------:R0:W-:Y:S01]  /*1960*/  STL [R1+0x140], RZ ;  /* 0x000140ff01007387 */ /* 0x0001e20000100800 */
[----:B--2---:R-:W-:Y:S02]  /*1970*/  PRMT R16, RZ, 0x7610, R16 ;  /* 0x00007610ff107816 */ /* 0x004fe40000000010 */
[----:B----4-:R-:W-:Y:S02]  /*1980*/  PRMT R15, RZ, 0x7610, R15 ;  /* 0x00007610ff0f7816 */ /* 0x010fe4000000000f */
[----:B------:R-:W-:Y:S02]  /*1990*/  PRMT R17, RZ, 0x7610, R17 ;  /* 0x00007610ff117816 */ /* 0x000fe40000000011 */
[----:B------:R-:W-:-:S07]  /*19a0*/  PRMT R14, RZ, 0x7610, R14 ;  /* 0x00007610ff0e7816 */ /* 0x000fce000000000e */
.L_x_14:
[----:B------:R-:W-:Y:S05]  /*19b0*/  BSYNC.RECONVERGENT B0 ;  /* 0x0000000000007941 */ /* 0x000fea0003800200 */
.L_x_12:
[----:B------:R-:W4:Y:S01]  /*19c0*/  LDC.64 R86, c[0x0][0x388] ;  /* 0x0000e200ff567b82 */ /* 0x000f220000000a00 */
[----:B------:R-:W-:Y:S01]  /*19d0*/  BSSY B0, `(.L_x_32) ;  /* 0x000006f000007945 */ /* 0x000fe20003800000 */
[----:B------:R-:W-:-:S07]  /*19e0*/  IMAD.MOV.U32 R95, RZ, RZ, RZ ;  /* 0x000000ffff5f7224 */ /* 0x000fce00078e00ff */
.L_x_37:
[----:B0-2-4-:R-:W2:Y:S04]  /*19f0*/  LDG.E.64 R18, desc[UR14][R86.64+0x18] ;  /* 0x0000180e56127981 */ /* 0x015ea8000c1e1b00 */
[----:B------:R-:W4:Y:S04]  /*1a00*/  LDG.E.64 R20, desc[UR14][R86.64+0x10] ;  /* 0x0000100e56147981 */ /* 0x000f28000c1e1b00 */
[----:B------:R-:W5:Y:S04]  /*1a10*/  LDG.E R22, desc[UR14][R86.64+0x8] ;  /* 0x0000080e56167981 */ /* 0x000f68000c1e1900 */
[----:B--2---:R-:W2:Y:S04]  /*1a20*/  LD.E.STRONG.SYS R92, desc[UR14][R18.64] ;  /* 0x0000000e125c7980 */ /* 0x004ea8000c115900 */
[----:B----4-:R-:W4:Y:S04]  /*1a30*/  LD.E.STRONG.SYS R20, desc[UR14][R20.64] ;  /* 0x0000000e14147980 */ /* 0x010f28000c115900 */
[----:B----4-:R-:W-:Y:S01]  /*1a40*/  CCTL.IVALL ;  /* 0x00000000ff00798f */ /* 0x010fe20002000000 */
[----:B------:R-:W-:Y:S05]  /*1a50*/  YIELD ;  /* 0x0000000000007946 */ /* 0x000fea0003800000 */
[----:B-----5:R-:W-:Y:S01]  /*1a60*/  VIADD R22, R22, 0xffffffff ;  /* 0xffffffff16167836 */ /* 0x020fe20000000000 */
[----:B------:R-:W-:Y:S04]  /*1a70*/  BSSY B3, `(.L_x_33) ;  /* 0x0000061000037945 */ /* 0x000fe80003800000 */
[----:B------:R-:W-:Y:S01]  /*1a80*/  BSSY.RELIABLE B4, `(.L_x_34) ;  /* 0x000005d000047945 */ /* 0x000fe20003800100 */
[----:B--2---:R-:W-:-:S05]  /*1a90*/  VIADD R93, R92, 0x1 ;  /* 0x000000015c5d7836 */ /* 0x004fca0000000000 */
[----:B------:R-:W-:-:S04]  /*1aa0*/  LOP3.LUT R93, R22, R93, RZ, 0xc0, !PT ;  /* 0x0000005d165d7212 */ /* 0x000fc800078ec0ff */
[----:B------:R-:W-:-:S13]  /*1ab0*/  ISETP.NE.AND P0, PT, R93, R20, PT ;  /* 0x000000145d00720c */ /* 0x000fda0003f05270 */
[----:B------:R-:W-:Y:S05]  /*1ac0*/  @!P0 BRA `(.L_x_35) ;  /* 0x0000000400608947 */ /* 0x000fea0003800000 */
[----:B------:R-:W-:Y:S06]  /*1ad0*/  MEMBAR.ALL.SYS ;  /* 0x0000000000007992 */ /* 0x000fec000000b000 */
[----:B------:R-:W-:-:S00]  /*1ae0*/  ERRBAR ;  /* 0x00000000000079ab */ /* 0x000fc00000000000 */
[----:B------:R-:W-:Y:S06]  /*1af0*/  CGAERRBAR ;  /* 0x00000000000075ab */ /* 0x000fec0000000000 */
[----:B------:R-:W2:Y:S02]  /*1b00*/  ATOM.E.CAS.STRONG.SYS PT, R19, [R18], R92, R93 ;  /* 0x0000005c1213738b */ /* 0x000ea400001f415d */
[----:B--2---:R-:W-:-:S13]  /*1b10*/  ISETP.NE.AND P0, PT, R19, R92, PT ;  /* 0x0000005c1300720c */ /* 0x004fda0003f05270 */
[----:B------:R-:W-:Y:S05]  /*1b20*/  @!P0 BREAK.RELIABLE B4 ;  /* 0x0000000000048942 */ /* 0x000fea0003800100 */
[----:B------:R-:W-:Y:S05]  /*1b30*/  @P0 BRA `(.L_x_35) ;  /* 0x0000000400440947 */ /* 0x000fea0003800000 */
[----:B------:R-:W2:Y:S04]  /*1b40*/  LDG.E.64 R88, desc[UR14][R86.64] ;  /* 0x0000000e56587981 */ /* 0x000ea8000c1e1b00 */
[----:B------:R-:W4:Y:S04]  /*1b50*/  LDL.64 R90, [R1+0x150] ;  /* 0x00015000015a7983 */ /* 0x000f280000100a00 */
[----:B------:R-:W5:Y:S04]  /*1b60*/  LDL.64 R66, [R1+0x158] ;  /* 0x0001580001427983 */ /* 0x000f680000100a00 */
[----:B------:R-:W3:Y:S04]  /*1b70*/  LDL.64 R64, [R1+0x160] ;  /* 0x0001600001407983 */ /* 0x000ee80000100a00 */
        /* <DEDUP_REMOVED lines=23> */
[----:B------:R-:W3:Y:S01]  /*1cf0*/  LDL R79, [R1+0x14c] ;  /* 0x00014c00014f7983 */ /* 0x000ee20000100800 */
[----:B------:R-:W-:Y:S01]  /*1d00*/  LOP3.LUT R80, R10, 0xffff, RZ, 0xc0, !PT ;  /* 0x0000ffff0a507812 */ /* 0x000fe200078ec0ff */
[----:B------:R-:W-:Y:S01]  /*1d10*/  IMAD.MOV.U32 R96, RZ, RZ, 0x1 ;  /* 0x00000001ff607424 */ /* 0x000fe200078e00ff */
[----:B------:R-:W-:-:S02]  /*1d20*/  LOP3.LUT R81, R7, 0xffff, RZ, 0xc0, !PT ;  /* 0x0000ffff07517812 */ /* 0x000fc400078ec0ff */
[----:B------:R-:W-:Y:S02]  /*1d30*/  LOP3.LUT R82, R8, 0xffff, RZ, 0xc0, !PT ;  /* 0x0000ffff08527812 */ /* 0x000fe400078ec0ff */
[----:B------:R-:W-:Y:S02]  /*1d40*/  LOP3.LUT R83, R12, 0xffff, RZ, 0xc0, !PT ;  /* 0x0000ffff0c537812 */ /* 0x000fe400078ec0ff */
[----:B------:R-:W-:Y:S02]  /*1d50*/  LOP3.LUT R84, R16, 0xffff, RZ, 0xc0, !PT ;  /* 0x0000ffff10547812 */ /* 0x000fe400078ec0ff */
[----:B------:R-:W-:Y:S02]  /*1d60*/  LOP3.LUT R85, R15, 0xffff, RZ, 0xc0, !PT ;  /* 0x0000ffff0f557812 */ /* 0x000fe400078ec0ff */
[----:B------:R-:W-:Y:S02]  /*1d70*/  LOP3.LUT R93, R17, 0xffff, RZ, 0xc0, !PT ;  /* 0x0000ffff115d7812 */ /* 0x000fe400078ec0ff */
[----:B------:R-:W-:-:S02]  /*1d80*/  LOP3.LUT R94, R14, 0xffff, RZ, 0xc0, !PT ;  /* 0x0000ffff0e5e7812 */ /* 0x000fc400078ec0ff */
[----:B------:R-:W-:Y:S02]  /*1d90*/  PRMT R80, R81, 0x3340, R80 ;  /* 0x0000334051507816 */ /* 0x000fe40000000050 */
[----:B------:R-:W-:Y:S02]  /*1da0*/  PRMT R83, R83, 0x3340, R82 ;  /* 0x0000334053537816 */ /* 0x000fe40000000052 */
[----:B------:R-:W-:Y:S02]  /*1db0*/  PRMT R84, R85, 0x3340, R84 ;  /* 0x0000334055547816 */ /* 0x000fe40000000054 */
[----:B------:R-:W-:Y:S02]  /*1dc0*/  PRMT R93, R94, 0x3340, R93 ;  /* 0x000033405e5d7816 */ /* 0x000fe4000000005d */
[----:B------:R-:W-:Y:S02]  /*1dd0*/  MOV R97, R6 ;  /* 0x0000000600617202 */ /* 0x000fe40000000f00 */
[----:B------:R-:W-:-:S02]  /*1de0*/  PRMT R83, R83, 0x5410, R80 ;  /* 0x0000541053537816 */ /* 0x000fc40000000050 */
[----:B------:R-:W-:Y:S02]  /*1df0*/  PRMT R93, R93, 0x5410, R84 ;  /* 0x000054105d5d7816 */ /* 0x000fe40000000054 */
[----:B------:R-:W-:Y:S01]  /*1e00*/  PLOP3.LUT P0, PT, PT, PT, PT, 0x8, 0x80 ;  /* 0x000000000080781c */ /* 0x000fe20003f0e170 */
[----:B--2---:R-:W-:-:S05]  /*1e10*/  IMAD.WIDE R88, R92, 0x110, R88 ;  /* 0x000001105c587825 */ /* 0x004fca00078e0258 */
[----:B------:R0:W-:Y:S04]  /*1e20*/  ST.E.64 desc[UR14][R88.64+0x18], R96 ;  /* 0x0000186058007985 */ /* 0x0001e8000c101b0e */
[----:B----4-:R0:W-:Y:S04]  /*1e30*/  ST.E.64 desc[UR14][R88.64+0x40], R90 ;  /* 0x0000405a58007985 */ /* 0x0101e8000c101b0e */
[----:B-----5:R0:W-:Y:S04]  /*1e40*/  ST.E.64 desc[UR14][R88.64+0x48], R66 ;  /* 0x0000484258007985 */ /* 0x0201e8000c101b0e */
[----:B---3--:R0:W-:Y:S04]  /*1e50*/  ST.E.64 desc[UR14][R88.64+0x50], R64 ;  /* 0x0000504058007985 */ /* 0x0081e8000c101b0e */
[----:B------:R0:W-:Y:S04]  /*1e60*/  ST.E.64 desc[UR14][R88.64+0x58], R62 ;  /* 0x0000583e58007985 */ /* 0x0001e8000c101b0e */
        /* <DEDUP_REMOVED lines=22> */
[----:B------:R0:W-:Y:S04]  /*1fd0*/  ST.E desc[UR14][R88.64+0x3c], R79 ;  /* 0x00003c4f58007985 */ /* 0x0001e8000c10190e */
[----:B------:R0:W-:Y:S04]  /*1fe0*/  ST.E desc[UR14][R88.64+0x2c], R83 ;  /* 0x00002c5358007985 */ /* 0x0001e8000c10190e */
[----:B------:R0:W-:Y:S04]  /*1ff0*/  ST.E desc[UR14][R88.64], R0 ;  /* 0x0000000058007985 */ /* 0x0001e8000c10190e */
[----:B------:R0:W-:Y:S04]  /*2000*/  ST.E.64 desc[UR14][R88.64+0x8], R4 ;  /* 0x0000080458007985 */ /* 0x0001e8000c101b0e */
[----:B------:R0:W-:Y:S04]  /*2010*/  ST.E.64 desc[UR14][R88.64+0x10], R2 ;  /* 0x0000100258007985 */ /* 0x0001e8000c101b0e */
[----:B------:R0:W-:Y:S04]  /*2020*/  ST.E desc[UR14][R88.64+0x20], R9 ;  /* 0x0000200958007985 */ /* 0x0001e8000c10190e */
[----:B------:R0:W-:Y:S01]  /*2030*/  ST.E desc[UR14][R88.64+0x30], R93 ;  /* 0x0000305d58007985 */ /* 0x0001e2000c10190e */
[----:B------:R-:W-:Y:S05]  /*2040*/  BRA `(.L_x_36) ;  /* 0x00000000000c7947 */ /* 0x000fea0003800000 */
.L_x_35:
[----:B------:R-:W-:Y:S05]  /*2050*/  BSYNC.RELIABLE B4 ;  /* 0x0000000000047941 */ /* 0x000fea0003800100 */
.L_x_34:
[----:B------:R-:W-:Y:S05]  /*2060*/  NANOSLEEP 0x64 ;  /* 0x000000640000795d */ /* 0x000fea0003800000 */
[----:B------:R-:W-:-:S13]  /*2070*/  PLOP3.LUT P0, PT, PT, PT, PT, 0x80, 0x8 ;  /* 0x000000000008781c */ /* 0x000fda0003f0f070 */
.L_x_36:
[----:B------:R-:W-:Y:S05]  /*2080*/  BSYNC B3 ;  /* 0x0000000000037941 */ /* 0x000fea0003800000 */
.L_x_33:
[C---:B------:R-:W-:Y:S01]  /*2090*/  ISETP.LT.U32.AND P2, PT, R95.reuse, 0x63, PT ;  /* 0x000000635f00780c */ /* 0x040fe20003f41070 */
[----:B------:R-:W-:-:S12]  /*20a0*/  VIADD R95, R95, 0x1 ;  /* 0x000000015f5f7836 */ /* 0x000fd80000000000 */
[----:B------:R-:W-:Y:S05]  /*20b0*/  @P0 BRA P2, `(.L_x_37) ;  /* 0xfffffff8004c0947 */ /* 0x000fea000103ffff */
[----:B------:R-:W-:Y:S05]  /*20c0*/  BSYNC B0 ;  /* 0x0000000000007941 */ /* 0x000fea0003800000 */
.L_x_32:
[----:B------:R-:W-:Y:S05]  /*20d0*/  @!P0 BRA `(.L_x_38) ;  /* 0x00000000001c8947 */ /* 0x000fea0003800000 */
[----:B------:R-:W2:Y:S01]  /*20e0*/  S2R R8, SR_LANEID ;  /* 0x0000000000087919 */ /* 0x000ea20000000000 */
[----:B------:R-:W-:Y:S02]  /*20f0*/  VOTEU.ANY UR4, UPT, PT ;  /* 0x0000000000047886 */ /* 0x000fe400038e0100 */
[----:B------:R-:W-:Y:S02]  /*2100*/  UFLO.U32 UR5, UR4 ;  /* 0x00000004000572bd */ /* 0x000fe400080e0000 */
[----:B------:R-:W4:Y:S04]  /*2110*/  POPC R7, UR4 ;  /* 0x0000000400077d09 */ /* 0x000f280008000000 */
[----:B--2---:R-:W-:-:S13]  /*2120*/  ISETP.EQ.U32.AND P0, PT, R8, UR5, PT ;  /* 0x0000000508007c0c */ /* 0x004fda000bf02070 */
[----:B----4-:R2:W-:Y:S01]  /*2130*/  @P0 ATOM.E.ADD.S32.STRONG.SYS PT, RZ, desc[UR14][R70.64+0x8], R7 ;  /* 0x8000080746ff098a */ /* 0x0105e200081f530e */
[----:B------:R-:W-:Y:S05]  /*2140*/  BRA `(.L_x_11) ;  /* 0x00000000008c7947 */ /* 0x000fea0003800000 */
.L_x_38:
[----:B------:R-:W2:Y:S01]  /*2150*/  S2R R7, SR_LANEID ;  /* 0x0000000000077919 */ /* 0x000ea20000000000 */
[----:B------:R-:W-:Y:S01]  /*2160*/  VOTEU.ANY UR4, UPT, PT ;  /* 0x0000000000047886 */ /* 0x000fe200038e0100 */
[----:B------:R-:W-:Y:S01]  /*2170*/  BSSY.RECONVERGENT B0, `(.L_x_39) ;  /* 0x000001a000007945 */ /* 0x000fe20003800200 */
[----:B------:R-:W-:Y:S02]  /*2180*/  UFLO.U32 UR5, UR4 ;  /* 0x00000004000572bd */ /* 0x000fe400080e0000 */
[----:B0-----:R-:W0:Y:S04]  /*2190*/  POPC R24, UR4 ;  /* 0x0000000400187d09 */ /* 0x001e280008000000 */
[----:B--2---:R-:W-:-:S13]  /*21a0*/  ISETP.EQ.U32.AND P0, PT, R7, UR5, PT ;  /* 0x0000000507007c0c */ /* 0x004fda000bf02070 */
[----:B0-----:R-:W-:Y:S05]  /*21b0*/  @!P0 BRA `(.L_x_40) ;  /* 0x0000000000548947 */ /* 0x001fea0003800000 */
[----:B------:R-:W-:Y:S01]  /*21c0*/  IMAD.WIDE.U32 R24, R24, 0x1, RZ ;  /* 0x0000000118187825 */ /* 0x000fe200078e00ff */
[----:B------:R-:W-:-:S03]  /*21d0*/  UMOV UR4, URZ ;  /* 0x000000ff00047c82 */ /* 0x000fc60008000000 */
[----:B------:R-:W-:Y:S02]  /*21e0*/  VIADD R27, R25, UR4 ;  /* 0x00000004191b7c36 */ /* 0x000fe40008000000 */
[----:B------:R-:W-:-:S05]  /*21f0*/  IMAD.MOV.U32 R26, RZ, RZ, R24 ;  /* 0x000000ffff1a7224 */ /* 0x000fca00078e0018 */
[----:B------:R0:W-:Y:S02]  /*2200*/  ATOM.E.ADD.64.STRONG.SYS P0, RZ, desc[UR14][R70.64+0xc], R26 ;  /* 0x80000c1a46ff798a */ /* 0x0001e4000811550e */
[----:B0-----:R-:W-:Y:S05]  /*2210*/  @P0 BRA `(.L_x_40) ;  /* 0x00000000003c0947 */ /* 0x001fea0003800000 */
[----:B------:R-:W0:Y:S02]  /*2220*/  QSPC.E.S P0, RZ, [R70+0xc] ;  /* 0x00000c0046ff73aa */ /* 0x000e240000000500 */
[----:B0-----:R-:W-:Y:S05]  /*2230*/  @!P0 BRA `(.L_x_41) ;  /* 0x0000000000248947 */ /* 0x001fea0003800000 */
[----:B------:R-:W-:Y:S02]  /*2240*/  UMOV UR4, UR9 ;  /* 0x0000000900047c82 */ /* 0x000fe40008000000 */
[----:B------:R-:W-:-:S05]  /*2250*/  UMOV UR4, UR4 ;  /* 0x0000000400047c82 */ /* 0x000fca0008000000 */
.L_x_42:
[----:B------:R-:W0:Y:S01]  /*2260*/  LDS.64 R20, [UR4+0xc] ;  /* 0x00000c04ff147984 */ /* 0x000e220008000a00 */
[----:B------:R-:W-:Y:S02]  /*2270*/  MOV R7, UR4 ;  /* 0x0000000400077c02 */ /* 0x000fe40008000f00 */
[----:B0-----:R-:W-:-:S05]  /*2280*/  IADD3 R22, P0, PT, R20, R24, RZ ;  /* 0x0000001814167210 */ /* 0x001fca0007f1e0ff */
[----:B------:R-:W-:-:S07]  /*2290*/  IMAD.X R23, R21, 0x1, R27, P0 ;  /* 0x0000000115177824 */ /* 0x000fce00000e061b */
[----:B------:R-:W0:Y:S02]  /*22a0*/  ATOMS.CAST.SPIN.64 P0, [R7+0xc], R20, R22 ;  /* 0x00000c140700758d */ /* 0x000e240001800416 */
[----:B0-----:R-:W-:Y:S05]  /*22b0*/  @!P0 BRA `(.L_x_42) ;  /* 0xfffffffc00e88947 */ /* 0x001fea000383ffff */
[----:B------:R-:W-:Y:S05]  /*22c0*/  BRA `(.L_x_40) ;  /* 0x0000000000107947 */ /* 0x000fea0003800000 */
.L_x_41:
[----:B------:R-:W2:Y:S02]  /*22d0*/  LD.E.64 R18, desc[UR14][R70.64+0xc] ;  /* 0x00000c0e46127980 */ /* 0x000ea4000c101b00 */
[----:B--2---:R-:W-:-:S05]  /*22e0*/  IADD3 R24, P0, PT, R18, R24, RZ ;  /* 0x0000001812187210 */ /* 0x004fca0007f1e0ff */
[----:B------:R-:W-:-:S05]  /*22f0*/  IMAD.X R25, R19, 0x1, R27, P0 ;  /* 0x0000000113197824 */ /* 0x000fca00000e061b */
[----:B------:R0:W-:Y:S03]  /*2300*/  ST.E.64 desc[UR14][R70.64+0xc], R24 ;  /* 0x00000c1846007985 */ /* 0x0001e6000c101b0e */
.L_x_40:
[----:B------:R-:W-:Y:S05]  /*2310*/  BSYNC.RECONVERGENT B0 ;  /* 0x0000000000007941 */ /* 0x000fea0003800200 */
.L_x_39:
[----:B------:R-:W-:Y:S01]  /*2320*/  CS2R R18, SR_CLOCKLO ;  /* 0x0000000000127805 */ /* 0x000fe20000015000 */
[----:B------:R-:W2:Y:S04]  /*2330*/  LDC.64 R20, c[0x0][0x390] ;  /* 0x0000e400ff147b82 */ /* 0x000ea80000000a00 */
[----:B--2---:R4:W-:Y:S01]  /*2340*/  ST.E.64.STRONG.SYS desc[UR14][R20.64+0x18], R18 ;  /* 0x0000181214007985 */ /* 0x0049e2000c115b0e */
[----:B------:R-:W-:Y:S05]  /*2350*/  BRA `(.L_x_11) ;  /* 0x0000000000087947 */ /* 0x000fea0003800000 */
.L_x_9:
[----:B------:R-:W-:Y:S05]  /*2360*/  NANOSLEEP 0x64 ;  /* 0x000000640000795d */ /* 0x000fea0003800000 */
[----:B------:R-:W-:Y:S01]  /*2370*/  NOP ;  /* 0x0000000000007918 */ /* 0x000fe20000000000 */
.L_x_11:
[----:B------:R-:W-:Y:S05]  /*2380*/  BSYNC B1 ;  /* 0x0000000000017941 */ /* 0x000fea0003800000 */
.L_x_8:
[----:B------:R-:W-:-:S09]  /*2390*/  UISETP.GE.U32.AND UP0, UPT, UR16, 0x2, UPT ;  /* 0x000000021000788c */ /* 0x000fd2000bf06070 */
[----:B------:R-:W-:Y:S05]  /*23a0*/  BRA.U !UP0, `(.L_x_43) ;  /* 0x0000000108847547 */ /* 0x000fea000b800000 */
[----:B-1----:R-:W-:-:S04]  /*23b0*/  ISETP.NE.U32.AND P0, PT, R68, RZ, PT ;  /* 0x000000ff4400720c */ /* 0x002fc80003f05070 */
[----:B---3--:R-:W-:-:S13]  /*23c0*/  ISETP.NE.AND.EX P0, PT, R69, RZ, PT, P0 ;  /* 0x000000ff4500720c */ /* 0x008fda0003f05300 */
[----:B------:R-:W-:Y:S05]  /*23d0*/  @!P0 BRA `(.L_x_44) ;  /* 0x0000000000908947 */ /* 0x000fea0003800000 */
[----:B------:R-:W-:-:S03]  /*23e0*/  UMOV UR4, 0xffffffff ;  /* 0xffffffff00047882 */ /* 0x000fc60000000000 */
[----:B------:R-:W-:Y:S05]  /*23f0*/  BRA.DIV UR4, `(.L_x_45) ;  /* 0x0000000204b07947 */ /* 0x000fea000b800000 */
[----:B------:R-:W-:Y:S06]  /*2400*/  BAR.SYNC.DEFER_BLOCKING 0x0 ;  /* 0x0000000000007b1d */ /* 0x000fec0000010000 */
.L_x_53:
[----:B------:R-:W-:Y:S04]  /*2410*/  BSSY B0, `(.L_x_46) ;  /* 0x0000017000007945 */ /* 0x000fe80003800000 */
[----:B------:R-:W-:Y:S05]  /*2420*/  @P1 BRA `(.L_x_47) ;  /* 0x0000000000541947 */ /* 0x000fea0003800000 */
[----:B0---4-:R-:W0:Y:S01]  /*2430*/  S2R R19, SR_LANEID ;  /* 0x0000000000137919 */ /* 0x011e220000000000 */
[----:B------:R-:W-:Y:S02]  /*2440*/  VOTEU.ANY UR4, UPT, PT ;  /* 0x0000000000047886 */ /* 0x000fe400038e0100 */
[----:B--2---:R-:W0:Y:S08]  /*2450*/  FLO.U32 R8, UR4 ;  /* 0x0000000400087d00 */ /* 0x004e3000080e0000 */
[----:B------:R-:W1:Y:S01]  /*2460*/  POPC R7, UR4 ;  /* 0x0000000400077d09 */ /* 0x000e620008000000 */
[----:B0-----:R-:W-:Y:S01]  /*2470*/  ISETP.EQ.U32.AND P0, PT, R8, R19, PT ;  /* 0x000000130800720c */ /* 0x001fe20003f02070 */
[----:B-1----:R-:W-:-:S12]  /*2480*/  IMAD R19, R7, UR6, RZ ;  /* 0x0000000607137c24 */ /* 0x002fd8000f8e02ff */
[----:B------:R-:W-:Y:S06]  /*2490*/  @P0 MEMBAR.ALL.GPU ;  /* 0x0000000000000992 */ /* 0x000fec000000a000 */
[----:B------:R-:W-:-:S00]  /*24a0*/  @P0 ERRBAR ;  /* 0x00000000000009ab */ /* 0x000fc00000000000 */
[----:B------:R-:W-:Y:S06]  /*24b0*/  @P0 CGAERRBAR ;  /* 0x00000000000005ab */ /* 0x000fec0000000000 */
[----:B------:R-:W2:Y:S01]  /*24c0*/  @P0 ATOM.E.ADD.STRONG.GPU PT, R19, desc[UR14][R68.64+0x4], R19 ;  /* 0x800004134413098a */ /* 0x000ea200081ef10e */
[----:B------:R-:W0:Y:S02]  /*24d0*/  S2R R10, SR_LTMASK ;  /* 0x00000000000a7919 */ /* 0x000e240000003900 */
[----:B0-----:R-:W-:-:S06]  /*24e0*/  LOP3.LUT R10, R10, UR4, RZ, 0xc0, !PT ;  /* 0x000000040a0a7c12 */ /* 0x001fcc000f8ec0ff */
[----:B------:R-:W0:Y:S01]  /*24f0*/  POPC R10, R10 ;  /* 0x0000000a000a7309 */ /* 0x000e220000000000 */
[----:B--2---:R-:W0:Y:S02]  /*2500*/  SHFL.IDX PT, R7, R19, R8, 0x1f ;  /* 0x00001f0813077589 */ /* 0x004e2400000e0000 */
[----:B0-----:R-:W-:-:S07]  /*2510*/  IMAD R7, R10, UR6, R7 ;  /* 0x000000060a077c24 */ /* 0x001fce000f8e0207 */
.L_x_48:
[----:B------:R-:W2:Y:S04]  /*2520*/  LD.E.STRONG.GPU R8, desc[UR14][R68.64+0x4] ;  /* 0x0000040e44087980 */ /* 0x000ea8000c10f900 */
[----:B--2---:R-:W-:Y:S01]  /*2530*/  CCTL.IVALL ;  /* 0x00000000ff00798f */ /* 0x004fe20002000000 */
[----:B------:R-:W-:Y:S05]  /*2540*/  YIELD ;  /* 0x0000000000007946 */ /* 0x000fea0003800000 */
[----:B------:R-:W-:-:S04]  /*2550*/  LOP3.LUT R8, R8, R7, RZ, 0x3c, !PT ;  /* 0x0000000708087212 */ /* 0x000fc800078e3cff */
[----:B------:R-:W-:-:S13]  /*2560*/  ISETP.GT.AND P0, PT, R8, -0x1, PT ;  /* 0xffffffff0800780c */ /* 0x000fda0003f04270 */
[----:B------:R-:W-:Y:S05]  /*2570*/  @P0 BRA `(.L_x_48) ;  /* 0xfffffffc00e80947 */ /* 0x000fea000383ffff */
.L_x_47:
[----:B------:R-:W-:Y:S05]  /*2580*/  BSYNC B0 ;  /* 0x0000000000007941 */ /* 0x000fea0003800000 */
.L_x_46:
[----:B------:R-:W-:-:S03]  /*2590*/  UMOV UR4, 0xffffffff ;  /* 0xffffffff00047882 */ /* 0x000fc60000000000 */
[----:B------:R-:W-:Y:S05]  /*25a0*/  BRA.DIV UR4, `(.L_x_49) ;  /* 0x0000000204747947 */ /* 0x000fea000b800000 */
[----:B------:R-:W-:Y:S06]  /*25b0*/  BAR.SYNC.DEFER_BLOCKING 0x0 ;  /* 0x0000000000007b1d */ /* 0x000fec0000010000 */
.L_x_43:
[----:B------:R-:W-:Y:S05]  /*25c0*/  BSYNC B2 ;  /* 0x0000000000027941 */ /* 0x000fea0003800000 */
.L_x_6:
[----:B0-2---:R-:W2:Y:S04]  /*25d0*/  LD.E.STRONG.SYS R7, desc[UR14][R70.64] ;  /* 0x0000000e46077980 */ /* 0x005ea8000c115900 */
[----:B--2---:R-:W-:Y:S01]  /*25e0*/  CCTL.IVALL ;  /* 0x00000000ff00798f */ /* 0x004fe20002000000 */
[----:B------:R-:W-:-:S13]  /*25f0*/  ISETP.NE.AND P0, PT, R7, 0x1, PT ;  /* 0x000000010700780c */ /* 0x000fda0003f05270 */
[----:B------:R-:W-:Y:S05]  /*2600*/  @P0 BRA `(.L_x_50) ;  /* 0xffffffdc00340947 */ /* 0x000fea000383ffff */
[----:B------:R-:W-:Y:S05]  /*2610*/  BRA `(.L_x_0) ;  /* 0x0000000000047947 */ /* 0x000fea0003800000 */
.L_x_44:
[----:B------:R-:W-:Y:S05]  /*2620*/  BPT.TRAP 0x1 ;  /* 0x000000040000795c */ /* 0x000fea0000300000 */
.L_x_0:
[----:B------:R-:W-:-:S13]  /*2630*/  ISETP.NE.AND P0, PT, R78, RZ, PT ;  /* 0x000000ff4e00720c */ /* 0x000fda0003f05270 */
[----:B------:R-:W-:Y:S05]  /*2640*/  @P0 EXIT ;  /* 0x000000000000094d */ /* 0x000fea0003800000 */
[----:B0-----:R-:W0:Y:S01]  /*2650*/  LDC.64 R2, c[0x0][0x390] ;  /* 0x0000e400ff027b82 */ /* 0x001e220000000a00 */
[----:B------:R-:W-:Y:S01]  /*2660*/  IMAD.MOV.U32 R5, RZ, RZ, 0x1 ;  /* 0x00000001ff057424 */ /* 0x000fe200078e00ff */
[----:B------:R-:W-:Y:S06]  /*2670*/  MEMBAR.ALL.SYS ;  /* 0x0000000000007992 */ /* 0x000fec000000b000 */
[----:B------:R-:W-:-:S00]  /*2680*/  ERRBAR ;  /* 0x00000000000079ab */ /* 0x000fc00000000000 */
[----:B------:R-:W-:Y:S06]  /*2690*/  CGAERRBAR ;  /* 0x00000000000075ab */ /* 0x000fec0000000000 */
[----:B0-----:R-:W-:Y:S01]  /*26a0*/  ST.E.STRONG.SYS desc[UR14][R2.64+0x8], R5 ;  /* 0x0000080502007985 */ /* 0x001fe2000c11590e */
[----:B------:R-:W-:Y:S05]  /*26b0*/  EXIT ;  /* 0x000000000000794d */ /* 0x000fea0003800000 */
.L_x_45:
[----:B------:R-:W-:Y:S01]  /*26c0*/  BSSY B0, `(.L_x_51) ;  /* 0x000000a000007945 */ /* 0x000fe20003800000 */
[----:B0-2---:R-:W-:Y:S01]  /*26d0*/  IMAD.MOV.U32 R8, RZ, RZ, 0x0 ;  /* 0x00000000ff087424 */ /* 0x005fe200078e00ff */
[----:B------:R-:W-:Y:S01]  /*26e0*/  MOV R7, 0xffffffff ;  /* 0xffffffff00077802 */ /* 0x000fe20000000f00 */
[----:B------:R-:W-:-:S07]  /*26f0*/  IMAD.MOV.U32 R10, RZ, RZ, 0x0 ;  /* 0x00000000ff0a7424 */ /* 0x000fce00078e00ff */
[----:B----4-:R-:W-:Y:S05]  /*2700*/  WARPSYNC.COLLECTIVE.ALL `(.L_x_52) ;  /* 0x0000000000147948 */ /* 0x010fea0003c00000 */
[----:B------:R-:W-:-:S04]  /*2710*/  SHF.L.U32 R10, R10, 0x10, RZ ;  /* 0x000000100a0a7819 */ /* 0x000fc800000006ff */
[----:B------:R-:W-:-:S05]  /*2720*/  LOP3.LUT R10, R10, 0xf, R8, 0xf8, !PT ;  /* 0x0000000f0a0a7812 */ /* 0x000fca00078ef808 */
[----:B------:R0:W-:Y:S02]  /*2730*/  BAR.SYNC.DEFER_BLOCKING R10, R10 ;  /* 0x0000000a0000731d */ /* 0x0001e40000010000 */
[----:B0-----:R-:W-:-:S04]  /*2740*/  SHF.R.U32 R10, R10, 0x10, RZ ;  /* 0x000000100a0a7819 */ /* 0x001fc800000016ff */
[----:B----4-:R-:W-:Y:S05]  /*2750*/  ENDCOLLECTIVE ;  /* 0x000000000000791b */ /* 0x010fea0003800000 */
.L_x_52:
[----:B------:R-:W-:Y:S05]  /*2760*/  BSYNC B0 ;  /* 0x0000000000007941 */ /* 0x000fea0003800000 */
.L_x_51:
[----:B------:R-:W-:Y:S05]  /*2770*/  BRA `(.L_x_53) ;  /* 0xfffffffc00247947 */ /* 0x000fea000383ffff */
.L_x_49:
[----:B------:R-:W-:Y:S01]  /*2780*/  BSSY B0, `(.L_x_54) ;  /* 0x000000a000007945 */ /* 0x000fe20003800000 */
[----:B0-2---:R-:W-:Y:S02]  /*2790*/  IMAD.MOV.U32 R8, RZ, RZ, 0x0 ;  /* 0x00000000ff087424 */ /* 0x005fe400078e00ff */
[----:B------:R-:W-:Y:S02]  /*27a0*/  IMAD.MOV.U32 R10, RZ, RZ, 0x0 ;  /* 0x00000000ff0a7424 */ /* 0x000fe400078e00ff */
[----:B------:R-:W-:-:S07]  /*27b0*/  IMAD.MOV.U32 R7, RZ, RZ, -0x1 ;  /* 0xffffffffff077424 */ /* 0x000fce00078e00ff */
[----:B----4-:R-:W-:Y:S05]  /*27c0*/  WARPSYNC.COLLECTIVE.ALL `(.L_x_55) ;  /* 0x0000000000147948 */ /* 0x010fea0003c00000 */
[----:B------:R-:W-:-:S04]  /*27d0*/  SHF.L.U32 R10, R10, 0x10, RZ ;  /* 0x000000100a0a7819 */ /* 0x000fc800000006ff */
[----:B------:R-:W-:-:S05]  /*27e0*/  LOP3.LUT R10, R10, 0xf, R8, 0xf8, !PT ;  /* 0x0000000f0a0a7812 */ /* 0x000fca00078ef808 */
[----:B------:R0:W-:Y:S02]  /*27f0*/  BAR.SYNC.DEFER_BLOCKING R10, R10 ;  /* 0x0000000a0000731d */ /* 0x0001e40000010000 */
[----:B0-----:R-:W-:-:S04]  /*2800*/  SHF.R.U32 R10, R10, 0x10, RZ ;  /* 0x000000100a0a7819 */ /* 0x001fc800000016ff */
[----:B----4-:R-:W-:Y:S05]  /*2810*/  ENDCOLLECTIVE ;  /* 0x000000000000791b */ /* 0x010fea0003800000 */
.L_x_55:
[----:B------:R-:W-:Y:S05]  /*2820*/  BSYNC B0 ;  /* 0x0000000000007941 */ /* 0x000fea0003800000 */
.L_x_54:
[----:B------:R-:W-:Y:S05]  /*2830*/  BRA `(.L_x_43) ;  /* 0xfffffffc00607947 */ /* 0x000fea000383ffff */
.L_x_56:
[----:B------:R-:W-:-:S00]  /*2840*/  BRA `(.L_x_56) ;  /* 0xfffffffc00fc7947 */ /* 0x000fc0000383ffff */
[----:B------:R-:W-:-:S00]  /*2850*/  NOP ;  /* 0x0000000000007918 */ /* 0x000fc00000000000 */
        /* <DEDUP_REMOVED lines=10> */
.L_x_57:


//--------------------- .nv.shared.VectorAddActor_kernel --------------------------
	.section	.nv.shared.VectorAddActor_kernel,"aw",@nobits
	.sectionflags	@""
	.align	4
.nv.shared.VectorAddActor_kernel:
	.zero		2048


//--------------------- .nv.shared.reserved.0     --------------------------
	.section	.nv.shared.reserved.0,"aw",@nobits
	.weak		__nv_reservedSMEM_offset_0_alias
	.size		__nv_reservedSMEM_offset_0_alias, 0, 64
	.other		__nv_reservedSMEM_offset_0_alias,@"STO_CUDA_RESERVED_SHARED STV_DEFAULT"
__nv_reservedSMEM_offset_0_alias:
	.zero		0
	.zero		64


//--------------------- .nv.constant0.VectorAddActor_kernel --------------------------
	.section	.nv.constant0.VectorAddActor_kernel,"a",@progbits
	.sectionflags	@""
	.align	4
.nv.constant0.VectorAddActor_kernel:
	.zero		932


//--------------------- SYMBOLS --------------------------

	.type		.nv.reservedSmem.offset0,@object
	.size		.nv.reservedSmem.offset0,0x4
	.type		.nv.reservedSmem.cap,@object
	.size		.nv.reservedSmem.cap,0x4
